//
// Generated by NVIDIA NVVM Compiler
//
// Compiler Build ID: CL-36424714
// Cuda compilation tools, release 13.0, V13.0.88
// Based on NVVM 20.0.0
//

.version 9.0
.target sm_100
.address_size 64

	// .globl	init_head

.visible .entry init_head(
	.param .u64 .ptr .align 1 init_head_param_0,
	.param .u32 init_head_param_1
)
{
	.reg .pred 	%p<2>;
	.reg .b32 	%r<7>;
	.reg .b64 	%rd<5>;

	ld.param.u64 	%rd1, [init_head_param_0];
	ld.param.u32 	%r2, [init_head_param_1];
	mov.u32 	%r3, %ntid.x;
	mov.u32 	%r4, %ctaid.x;
	mov.u32 	%r5, %tid.x;
	mad.lo.s32 	%r1, %r3, %r4, %r5;
	setp.ge.s32 	%p1, %r1, %r2;
	@%p1 bra 	$L__BB0_2;
	cvta.to.global.u64 	%rd2, %rd1;
	mul.wide.s32 	%rd3, %r1, 4;
	add.s64 	%rd4, %rd2, %rd3;
	mov.b32 	%r6, -1;
	st.global.u32 	[%rd4], %r6;
$L__BB0_2:
	ret;

}
	// .globl	build_cell_list
.visible .entry build_cell_list(
	.param .u64 .ptr .align 1 build_cell_list_param_0,
	.param .u64 .ptr .align 1 build_cell_list_param_1,
	.param .u64 .ptr .align 1 build_cell_list_param_2,
	.param .u64 .ptr .align 1 build_cell_list_param_3,
	.param .u64 .ptr .align 1 build_cell_list_param_4,
	.param .u64 .ptr .align 1 build_cell_list_param_5,
	.param .u32 build_cell_list_param_6
)
{
	.reg .pred 	%p<2>;
	.reg .b32 	%r<25>;
	.reg .b64 	%rd<17>;
	.reg .b64 	%fd<10>;

	ld.param.u64 	%rd1, [build_cell_list_param_0];
	ld.param.u64 	%rd2, [build_cell_list_param_1];
	ld.param.u64 	%rd3, [build_cell_list_param_2];
	ld.param.u64 	%rd4, [build_cell_list_param_4];
	ld.param.u64 	%rd5, [build_cell_list_param_5];
	ld.param.u32 	%r2, [build_cell_list_param_6];
	mov.u32 	%r3, %ntid.x;
	mov.u32 	%r4, %ctaid.x;
	mov.u32 	%r5, %tid.x;
	mad.lo.s32 	%r1, %r3, %r4, %r5;
	setp.ge.s32 	%p1, %r1, %r2;
	@%p1 bra 	$L__BB1_2;
	cvta.to.global.u64 	%rd6, %rd1;
	cvta.to.global.u64 	%rd7, %rd5;
	cvta.to.global.u64 	%rd8, %rd4;
	cvta.to.global.u64 	%rd9, %rd2;
	cvta.to.global.u64 	%rd10, %rd3;
	mul.lo.s32 	%r6, %r1, 3;
	mul.wide.s32 	%rd11, %r6, 8;
	add.s64 	%rd12, %rd6, %rd11;
	ld.global.f64 	%fd1, [%rd12];
	ld.global.f64 	%fd2, [%rd12+8];
	ld.global.f64 	%fd3, [%rd12+16];
	ld.global.f64 	%fd4, [%rd7];
	div.rn.f64 	%fd5, %fd1, %fd4;
	cvt.rzi.s32.f64 	%r7, %fd5;
	ld.global.f64 	%fd6, [%rd7+8];
	div.rn.f64 	%fd7, %fd2, %fd6;
	cvt.rzi.s32.f64 	%r8, %fd7;
	ld.global.f64 	%fd8, [%rd7+16];
	div.rn.f64 	%fd9, %fd3, %fd8;
	cvt.rzi.s32.f64 	%r9, %fd9;
	ld.global.u32 	%r10, [%rd8];
	add.s32 	%r11, %r10, -1;
	min.s32 	%r12, %r7, %r11;
	max.s32 	%r13, %r12, 0;
	ld.global.u32 	%r14, [%rd8+4];
	add.s32 	%r15, %r14, -1;
	min.s32 	%r16, %r8, %r15;
	max.s32 	%r17, %r16, 0;
	ld.global.u32 	%r18, [%rd8+8];
	add.s32 	%r19, %r18, -1;
	min.s32 	%r20, %r9, %r19;
	max.s32 	%r21, %r20, 0;
	mad.lo.s32 	%r22, %r21, %r14, %r17;
	mad.lo.s32 	%r23, %r22, %r10, %r13;
	mul.wide.s32 	%rd13, %r23, 4;
	add.s64 	%rd14, %rd9, %rd13;
	atom.global.exch.b32 	%r24, [%rd14], %r1;
	mul.wide.s32 	%rd15, %r1, 4;
	add.s64 	%rd16, %rd10, %rd15;
	st.global.u32 	[%rd16], %r24;
$L__BB1_2:
	ret;

}
	// .globl	update_p1
.visible .entry update_p1(
	.param .u64 .ptr .align 1 update_p1_param_0,
	.param .u64 .ptr .align 1 update_p1_param_1,
	.param .u64 .ptr .align 1 update_p1_param_2,
	.param .u64 .ptr .align 1 update_p1_param_3,
	.param .f64 update_p1_param_4,
	.param .u64 .ptr .align 1 update_p1_param_5,
	.param .u32 update_p1_param_6
)
{
	.reg .pred 	%p<2>;
	.reg .b32 	%r<7>;
	.reg .b64 	%rd<20>;
	.reg .b64 	%fd<37>;

	ld.param.u64 	%rd2, [update_p1_param_1];
	ld.param.u64 	%rd4, [update_p1_param_3];
	ld.param.f64 	%fd1, [update_p1_param_4];
	ld.param.u32 	%r2, [update_p1_param_6];
	mov.u32 	%r3, %ntid.x;
	mov.u32 	%r4, %ctaid.x;
	mov.u32 	%r5, %tid.x;
	mad.lo.s32 	%r1, %r3, %r4, %r5;
	setp.ge.s32 	%p1, %r1, %r2;
	@%p1 bra 	$L__BB2_2;
	ld.param.u64 	%rd19, [update_p1_param_5];
	ld.param.u64 	%rd18, [update_p1_param_2];
	ld.param.u64 	%rd17, [update_p1_param_0];
	cvta.to.global.u64 	%rd6, %rd4;
	cvta.to.global.u64 	%rd7, %rd2;
	cvta.to.global.u64 	%rd8, %rd18;
	cvta.to.global.u64 	%rd9, %rd17;
	cvta.to.global.u64 	%rd10, %rd19;
	mul.f64 	%fd2, %fd1, 0d3FE0000000000000;
	mul.wide.s32 	%rd11, %r1, 8;
	add.s64 	%rd12, %rd6, %rd11;
	ld.global.f64 	%fd3, [%rd12];
	mul.lo.s32 	%r6, %r1, 3;
	mul.wide.s32 	%rd13, %r6, 8;
	add.s64 	%rd14, %rd7, %rd13;
	ld.global.f64 	%fd4, [%rd14];
	add.s64 	%rd15, %rd8, %rd13;
	ld.global.f64 	%fd5, [%rd15];
	div.rn.f64 	%fd6, %fd5, %fd3;
	fma.rn.f64 	%fd7, %fd2, %fd6, %fd4;
	ld.global.f64 	%fd8, [%rd14+8];
	ld.global.f64 	%fd9, [%rd15+8];
	div.rn.f64 	%fd10, %fd9, %fd3;
	fma.rn.f64 	%fd11, %fd2, %fd10, %fd8;
	ld.global.f64 	%fd12, [%rd14+16];
	ld.global.f64 	%fd13, [%rd15+16];
	div.rn.f64 	%fd14, %fd13, %fd3;
	fma.rn.f64 	%fd15, %fd2, %fd14, %fd12;
	add.s64 	%rd16, %rd9, %rd13;
	ld.global.f64 	%fd16, [%rd16];
	fma.rn.f64 	%fd17, %fd1, %fd7, %fd16;
	ld.global.f64 	%fd18, [%rd16+8];
	fma.rn.f64 	%fd19, %fd1, %fd11, %fd18;
	ld.global.f64 	%fd20, [%rd16+16];
	fma.rn.f64 	%fd21, %fd1, %fd15, %fd20;
	ld.global.f64 	%fd22, [%rd10];
	ld.global.f64 	%fd23, [%rd10+8];
	ld.global.f64 	%fd24, [%rd10+16];
	div.rn.f64 	%fd25, %fd17, %fd22;
	cvt.rmi.f64.f64 	%fd26, %fd25;
	mul.f64 	%fd27, %fd22, %fd26;
	sub.f64 	%fd28, %fd17, %fd27;
	div.rn.f64 	%fd29, %fd19, %fd23;
	cvt.rmi.f64.f64 	%fd30, %fd29;
	mul.f64 	%fd31, %fd23, %fd30;
	sub.f64 	%fd32, %fd19, %fd31;
	div.rn.f64 	%fd33, %fd21, %fd24;
	cvt.rmi.f64.f64 	%fd34, %fd33;
	mul.f64 	%fd35, %fd24, %fd34;
	sub.f64 	%fd36, %fd21, %fd35;
	st.global.f64 	[%rd16], %fd28;
	st.global.f64 	[%rd16+8], %fd32;
	st.global.f64 	[%rd16+16], %fd36;
	st.global.f64 	[%rd14], %fd7;
	st.global.f64 	[%rd14+8], %fd11;
	st.global.f64 	[%rd14+16], %fd15;
$L__BB2_2:
	ret;

}
	// .globl	compute_force
.visible .entry compute_force(
	.param .u64 .ptr .align 1 compute_force_param_0,
	.param .u64 .ptr .align 1 compute_force_param_1,
	.param .u64 .ptr .align 1 compute_force_param_2,
	.param .u64 .ptr .align 1 compute_force_param_3,
	.param .u64 .ptr .align 1 compute_force_param_4,
	.param .u64 .ptr .align 1 compute_force_param_5,
	.param .u64 .ptr .align 1 compute_force_param_6,
	.param .f64 compute_force_param_7,
	.param .u32 compute_force_param_8
)
{
	.reg .pred 	%p<34>;
	.reg .b32 	%r<68>;
	.reg .b64 	%rd<43>;
	.reg .b64 	%fd<180>;

	ld.param.u64 	%rd8, [compute_force_param_0];
	ld.param.u64 	%rd9, [compute_force_param_3];
	ld.param.u64 	%rd5, [compute_force_param_4];
	ld.param.u64 	%rd6, [compute_force_param_5];
	ld.param.u64 	%rd7, [compute_force_param_6];
	ld.param.f64 	%fd67, [compute_force_param_7];
	ld.param.u32 	%r25, [compute_force_param_8];
	cvta.to.global.u64 	%rd1, %rd9;
	cvta.to.global.u64 	%rd2, %rd8;
	mov.u32 	%r26, %ntid.x;
	mov.u32 	%r27, %ctaid.x;
	mov.u32 	%r28, %tid.x;
	mad.lo.s32 	%r1, %r26, %r27, %r28;
	setp.ge.s32 	%p1, %r1, %r25;
	@%p1 bra 	$L__BB3_21;
	cvta.to.global.u64 	%rd10, %rd6;
	cvta.to.global.u64 	%rd11, %rd5;
	cvta.to.global.u64 	%rd12, %rd7;
	mul.lo.s32 	%r30, %r1, 3;
	mul.wide.s32 	%rd13, %r30, 8;
	add.s64 	%rd14, %rd2, %rd13;
	ld.global.f64 	%fd1, [%rd14];
	ld.global.f64 	%fd2, [%rd14+8];
	ld.global.f64 	%fd3, [%rd14+16];
	ld.global.f64 	%fd4, [%rd11];
	ld.global.f64 	%fd5, [%rd11+8];
	ld.global.f64 	%fd6, [%rd11+16];
	mul.f64 	%fd7, %fd4, 0d3FE0000000000000;
	mul.f64 	%fd8, %fd5, 0d3FE0000000000000;
	mul.f64 	%fd9, %fd6, 0d3FE0000000000000;
	ld.global.f64 	%fd69, [%rd12];
	div.rn.f64 	%fd70, %fd1, %fd69;
	cvt.rzi.s32.f64 	%r31, %fd70;
	ld.global.f64 	%fd71, [%rd12+8];
	div.rn.f64 	%fd72, %fd2, %fd71;
	cvt.rzi.s32.f64 	%r32, %fd72;
	ld.global.f64 	%fd73, [%rd12+16];
	div.rn.f64 	%fd74, %fd3, %fd73;
	cvt.rzi.s32.f64 	%r33, %fd74;
	ld.global.u32 	%r2, [%rd10];
	add.s32 	%r34, %r2, -1;
	min.s32 	%r35, %r31, %r34;
	max.s32 	%r36, %r35, 0;
	ld.global.u32 	%r3, [%rd10+4];
	add.s32 	%r37, %r3, -1;
	min.s32 	%r38, %r32, %r37;
	max.s32 	%r39, %r38, 0;
	ld.global.u32 	%r4, [%rd10+8];
	add.s32 	%r40, %r4, -1;
	min.s32 	%r41, %r33, %r40;
	max.s32 	%r42, %r41, 0;
	add.s32 	%r43, %r36, %r2;
	add.s32 	%r5, %r39, %r3;
	add.s32 	%r6, %r42, %r4;
	neg.f64 	%fd10, %fd7;
	neg.f64 	%fd11, %fd8;
	neg.f64 	%fd12, %fd9;
	add.s32 	%r44, %r34, %r36;
	rem.s32 	%r7, %r44, %r2;
	rem.s32 	%r8, %r43, %r2;
	add.s32 	%r45, %r44, 2;
	rem.s32 	%r9, %r45, %r2;
	mov.f64 	%fd153, 0d0000000000000000;
	mov.b32 	%r63, -1;
	mov.f64 	%fd154, %fd153;
	mov.f64 	%fd155, %fd153;
$L__BB3_2:
	add.s32 	%r47, %r63, %r6;
	rem.s32 	%r48, %r47, %r4;
	mul.lo.s32 	%r11, %r3, %r48;
	mov.b32 	%r64, -1;
$L__BB3_3:
	ld.param.u64 	%rd40, [compute_force_param_2];
	add.s32 	%r49, %r64, %r5;
	rem.s32 	%r50, %r49, %r3;
	add.s32 	%r51, %r11, %r50;
	mul.lo.s32 	%r13, %r51, %r2;
	add.s32 	%r52, %r13, %r7;
	cvta.to.global.u64 	%rd15, %rd40;
	mul.wide.s32 	%rd16, %r52, 4;
	add.s64 	%rd17, %rd15, %rd16;
	ld.global.u32 	%r65, [%rd17];
	setp.eq.s32 	%p2, %r65, -1;
	@%p2 bra 	$L__BB3_8;
$L__BB3_4:
	setp.eq.s32 	%p3, %r1, %r65;
	@%p3 bra 	$L__BB3_7;
	mul.lo.s32 	%r53, %r65, 3;
	mul.wide.s32 	%rd18, %r53, 8;
	add.s64 	%rd19, %rd2, %rd18;
	ld.global.f64 	%fd75, [%rd19];
	sub.f64 	%fd76, %fd1, %fd75;
	ld.global.f64 	%fd77, [%rd19+8];
	sub.f64 	%fd78, %fd2, %fd77;
	ld.global.f64 	%fd79, [%rd19+16];
	sub.f64 	%fd80, %fd3, %fd79;
	setp.gt.f64 	%p4, %fd76, %fd7;
	sub.f64 	%fd81, %fd76, %fd4;
	setp.lt.f64 	%p5, %fd76, %fd10;
	add.f64 	%fd82, %fd4, %fd76;
	selp.f64 	%fd83, %fd82, %fd76, %p5;
	selp.f64 	%fd22, %fd81, %fd83, %p4;
	setp.gt.f64 	%p6, %fd78, %fd8;
	sub.f64 	%fd84, %fd78, %fd5;
	setp.lt.f64 	%p7, %fd78, %fd11;
	add.f64 	%fd85, %fd5, %fd78;
	selp.f64 	%fd86, %fd85, %fd78, %p7;
	selp.f64 	%fd23, %fd84, %fd86, %p6;
	setp.gt.f64 	%p8, %fd80, %fd9;
	sub.f64 	%fd87, %fd80, %fd6;
	setp.lt.f64 	%p9, %fd80, %fd12;
	add.f64 	%fd88, %fd6, %fd80;
	selp.f64 	%fd89, %fd88, %fd80, %p9;
	selp.f64 	%fd24, %fd87, %fd89, %p8;
	mul.f64 	%fd90, %fd23, %fd23;
	fma.rn.f64 	%fd91, %fd22, %fd22, %fd90;
	fma.rn.f64 	%fd25, %fd24, %fd24, %fd91;
	setp.geu.f64 	%p10, %fd25, %fd67;
	@%p10 bra 	$L__BB3_7;
	rcp.rn.f64 	%fd92, %fd25;
	mul.f64 	%fd93, %fd92, %fd92;
	mul.f64 	%fd94, %fd92, %fd93;
	mul.f64 	%fd95, %fd92, 0d4048000000000000;
	mul.f64 	%fd96, %fd94, 0dBFE0000000000000;
	fma.rn.f64 	%fd97, %fd94, %fd94, %fd96;
	mul.f64 	%fd98, %fd95, %fd97;
	fma.rn.f64 	%fd155, %fd22, %fd98, %fd155;
	fma.rn.f64 	%fd154, %fd23, %fd98, %fd154;
	fma.rn.f64 	%fd153, %fd24, %fd98, %fd153;
$L__BB3_7:
	mul.wide.s32 	%rd20, %r65, 4;
	add.s64 	%rd21, %rd1, %rd20;
	ld.global.u32 	%r65, [%rd21];
	setp.ne.s32 	%p11, %r65, -1;
	@%p11 bra 	$L__BB3_4;
$L__BB3_8:
	ld.param.u64 	%rd41, [compute_force_param_2];
	add.s32 	%r54, %r13, %r8;
	cvta.to.global.u64 	%rd22, %rd41;
	mul.wide.s32 	%rd23, %r54, 4;
	add.s64 	%rd24, %rd22, %rd23;
	ld.global.u32 	%r66, [%rd24];
	setp.eq.s32 	%p12, %r66, -1;
	@%p12 bra 	$L__BB3_13;
$L__BB3_9:
	setp.eq.s32 	%p13, %r1, %r66;
	@%p13 bra 	$L__BB3_12;
	mul.lo.s32 	%r55, %r66, 3;
	mul.wide.s32 	%rd25, %r55, 8;
	add.s64 	%rd26, %rd2, %rd25;
	ld.global.f64 	%fd99, [%rd26];
	sub.f64 	%fd100, %fd1, %fd99;
	ld.global.f64 	%fd101, [%rd26+8];
	sub.f64 	%fd102, %fd2, %fd101;
	ld.global.f64 	%fd103, [%rd26+16];
	sub.f64 	%fd104, %fd3, %fd103;
	setp.gt.f64 	%p14, %fd100, %fd7;
	sub.f64 	%fd105, %fd100, %fd4;
	setp.lt.f64 	%p15, %fd100, %fd10;
	add.f64 	%fd106, %fd4, %fd100;
	selp.f64 	%fd107, %fd106, %fd100, %p15;
	selp.f64 	%fd38, %fd105, %fd107, %p14;
	setp.gt.f64 	%p16, %fd102, %fd8;
	sub.f64 	%fd108, %fd102, %fd5;
	setp.lt.f64 	%p17, %fd102, %fd11;
	add.f64 	%fd109, %fd5, %fd102;
	selp.f64 	%fd110, %fd109, %fd102, %p17;
	selp.f64 	%fd39, %fd108, %fd110, %p16;
	setp.gt.f64 	%p18, %fd104, %fd9;
	sub.f64 	%fd111, %fd104, %fd6;
	setp.lt.f64 	%p19, %fd104, %fd12;
	add.f64 	%fd112, %fd6, %fd104;
	selp.f64 	%fd113, %fd112, %fd104, %p19;
	selp.f64 	%fd40, %fd111, %fd113, %p18;
	mul.f64 	%fd114, %fd39, %fd39;
	fma.rn.f64 	%fd115, %fd38, %fd38, %fd114;
	fma.rn.f64 	%fd41, %fd40, %fd40, %fd115;
	setp.geu.f64 	%p20, %fd41, %fd67;
	@%p20 bra 	$L__BB3_12;
	rcp.rn.f64 	%fd116, %fd41;
	mul.f64 	%fd117, %fd116, %fd116;
	mul.f64 	%fd118, %fd116, %fd117;
	mul.f64 	%fd119, %fd116, 0d4048000000000000;
	mul.f64 	%fd120, %fd118, 0dBFE0000000000000;
	fma.rn.f64 	%fd121, %fd118, %fd118, %fd120;
	mul.f64 	%fd122, %fd119, %fd121;
	fma.rn.f64 	%fd155, %fd38, %fd122, %fd155;
	fma.rn.f64 	%fd154, %fd39, %fd122, %fd154;
	fma.rn.f64 	%fd153, %fd40, %fd122, %fd153;
$L__BB3_12:
	mul.wide.s32 	%rd27, %r66, 4;
	add.s64 	%rd28, %rd1, %rd27;
	ld.global.u32 	%r66, [%rd28];
	setp.ne.s32 	%p21, %r66, -1;
	@%p21 bra 	$L__BB3_9;
$L__BB3_13:
	ld.param.u64 	%rd42, [compute_force_param_2];
	add.s32 	%r56, %r13, %r9;
	cvta.to.global.u64 	%rd29, %rd42;
	mul.wide.s32 	%rd30, %r56, 4;
	add.s64 	%rd31, %rd29, %rd30;
	ld.global.u32 	%r67, [%rd31];
	setp.eq.s32 	%p22, %r67, -1;
	@%p22 bra 	$L__BB3_18;
$L__BB3_14:
	setp.eq.s32 	%p23, %r1, %r67;
	@%p23 bra 	$L__BB3_17;
	mul.lo.s32 	%r57, %r67, 3;
	mul.wide.s32 	%rd32, %r57, 8;
	add.s64 	%rd33, %rd2, %rd32;
	ld.global.f64 	%fd123, [%rd33];
	sub.f64 	%fd124, %fd1, %fd123;
	ld.global.f64 	%fd125, [%rd33+8];
	sub.f64 	%fd126, %fd2, %fd125;
	ld.global.f64 	%fd127, [%rd33+16];
	sub.f64 	%fd128, %fd3, %fd127;
	setp.gt.f64 	%p24, %fd124, %fd7;
	sub.f64 	%fd129, %fd124, %fd4;
	setp.lt.f64 	%p25, %fd124, %fd10;
	add.f64 	%fd130, %fd4, %fd124;
	selp.f64 	%fd131, %fd130, %fd124, %p25;
	selp.f64 	%fd54, %fd129, %fd131, %p24;
	setp.gt.f64 	%p26, %fd126, %fd8;
	sub.f64 	%fd132, %fd126, %fd5;
	setp.lt.f64 	%p27, %fd126, %fd11;
	add.f64 	%fd133, %fd5, %fd126;
	selp.f64 	%fd134, %fd133, %fd126, %p27;
	selp.f64 	%fd55, %fd132, %fd134, %p26;
	setp.gt.f64 	%p28, %fd128, %fd9;
	sub.f64 	%fd135, %fd128, %fd6;
	setp.lt.f64 	%p29, %fd128, %fd12;
	add.f64 	%fd136, %fd6, %fd128;
	selp.f64 	%fd137, %fd136, %fd128, %p29;
	selp.f64 	%fd56, %fd135, %fd137, %p28;
	mul.f64 	%fd138, %fd55, %fd55;
	fma.rn.f64 	%fd139, %fd54, %fd54, %fd138;
	fma.rn.f64 	%fd57, %fd56, %fd56, %fd139;
	setp.geu.f64 	%p30, %fd57, %fd67;
	@%p30 bra 	$L__BB3_17;
	rcp.rn.f64 	%fd140, %fd57;
	mul.f64 	%fd141, %fd140, %fd140;
	mul.f64 	%fd142, %fd140, %fd141;
	mul.f64 	%fd143, %fd140, 0d4048000000000000;
	mul.f64 	%fd144, %fd142, 0dBFE0000000000000;
	fma.rn.f64 	%fd145, %fd142, %fd142, %fd144;
	mul.f64 	%fd146, %fd143, %fd145;
	fma.rn.f64 	%fd155, %fd54, %fd146, %fd155;
	fma.rn.f64 	%fd154, %fd55, %fd146, %fd154;
	fma.rn.f64 	%fd153, %fd56, %fd146, %fd153;
$L__BB3_17:
	mul.wide.s32 	%rd34, %r67, 4;
	add.s64 	%rd35, %rd1, %rd34;
	ld.global.u32 	%r67, [%rd35];
	setp.ne.s32 	%p31, %r67, -1;
	@%p31 bra 	$L__BB3_14;
$L__BB3_18:
	add.s32 	%r64, %r64, 1;
	setp.ne.s32 	%p32, %r64, 2;
	@%p32 bra 	$L__BB3_3;
	add.s32 	%r63, %r63, 1;
	setp.ne.s32 	%p33, %r63, 2;
	@%p33 bra 	$L__BB3_2;
	ld.param.u64 	%rd39, [compute_force_param_1];
	mov.u32 	%r58, %ntid.x;
	mov.u32 	%r59, %ctaid.x;
	mov.u32 	%r60, %tid.x;
	mad.lo.s32 	%r61, %r58, %r59, %r60;
	mul.lo.s32 	%r62, %r61, 3;
	cvta.to.global.u64 	%rd36, %rd39;
	mul.wide.s32 	%rd37, %r62, 8;
	add.s64 	%rd38, %rd36, %rd37;
	st.global.f64 	[%rd38], %fd155;
	st.global.f64 	[%rd38+8], %fd154;
	st.global.f64 	[%rd38+16], %fd153;
$L__BB3_21:
	ret;

}
	// .globl	update_p2
.visible .entry update_p2(
	.param .u64 .ptr .align 1 update_p2_param_0,
	.param .u64 .ptr .align 1 update_p2_param_1,
	.param .u64 .ptr .align 1 update_p2_param_2,
	.param .f64 update_p2_param_3,
	.param .u32 update_p2_param_4
)
{
	.reg .pred 	%p<2>;
	.reg .b32 	%r<7>;
	.reg .b64 	%rd<12>;
	.reg .b64 	%fd<16>;

	ld.param.u64 	%rd1, [update_p2_param_0];
	ld.param.u64 	%rd2, [update_p2_param_1];
	ld.param.u64 	%rd3, [update_p2_param_2];
	ld.param.f64 	%fd1, [update_p2_param_3];
	ld.param.u32 	%r2, [update_p2_param_4];
	mov.u32 	%r3, %ntid.x;
	mov.u32 	%r4, %ctaid.x;
	mov.u32 	%r5, %tid.x;
	mad.lo.s32 	%r1, %r3, %r4, %r5;
	setp.ge.s32 	%p1, %r1, %r2;
	@%p1 bra 	$L__BB4_2;
	cvta.to.global.u64 	%rd4, %rd3;
	cvta.to.global.u64 	%rd5, %rd2;
	cvta.to.global.u64 	%rd6, %rd1;
	mul.f64 	%fd2, %fd1, 0d3FE0000000000000;
	mul.wide.s32 	%rd7, %r1, 8;
	add.s64 	%rd8, %rd4, %rd7;
	ld.global.f64 	%fd3, [%rd8];
	mul.lo.s32 	%r6, %r1, 3;
	mul.wide.s32 	%rd9, %r6, 8;
	add.s64 	%rd10, %rd5, %rd9;
	ld.global.f64 	%fd4, [%rd10];
	div.rn.f64 	%fd5, %fd4, %fd3;
	add.s64 	%rd11, %rd6, %rd9;
	ld.global.f64 	%fd6, [%rd11];
	fma.rn.f64 	%fd7, %fd2, %fd5, %fd6;
	st.global.f64 	[%rd11], %fd7;
	ld.global.f64 	%fd8, [%rd10+8];
	div.rn.f64 	%fd9, %fd8, %fd3;
	ld.global.f64 	%fd10, [%rd11+8];
	fma.rn.f64 	%fd11, %fd2, %fd9, %fd10;
	st.global.f64 	[%rd11+8], %fd11;
	ld.global.f64 	%fd12, [%rd10+16];
	div.rn.f64 	%fd13, %fd12, %fd3;
	ld.global.f64 	%fd14, [%rd11+16];
	fma.rn.f64 	%fd15, %fd2, %fd13, %fd14;
	st.global.f64 	[%rd11+16], %fd15;
$L__BB4_2:
	ret;

}


// ===== COMPILED SASS (sm_100) =====

	.target	sm_100

	.elftype	@"ET_EXEC"


//--------------------- .note.nv.tkinfo           --------------------------
	.section	.note.nv.tkinfo,"",@"SHT_NOTE"
	.sectionflags	@"SHF_NOTE_NV_TKINFO"
	.tkinfo
        /*0018*/ 	.word	0x00000002
        /*0030*/ 	.string	""
        /*0030*/ 	.string	"ptxas"
        /*0030*/ 	.string	"Cuda compilation tools, release 13.0, V13.0.88"
        /*0030*/ 	.string	"Build cuda_13.0.r13.0/compiler.36424714_0"
        /*0030*/ 	.string	"-arch sm_100 -m 64 "



//--------------------- .note.nv.cuinfo           --------------------------
	.section	.note.nv.cuinfo,"",@"SHT_NOTE"
	.sectionflags	@"SHF_NOTE_NV_CUINFO"
        /*0018*/ 	.short	0x0002
        /*001a*/ 	.short	0x0064
        /*001c*/ 	.short	0x0082
	.zero		2


//--------------------- .nv.info                  --------------------------
	.section	.nv.info,"",@"SHT_CUDA_INFO"
	.align	4


	//----- nvinfo : EIATTR_REGCOUNT
	.align		4
        /*0000*/ 	.byte	0x04, 0x2f
        /*0002*/ 	.short	(.L_1 - .L_0)
	.align		4
.L_0:
        /*0004*/ 	.word	index@(init_head)
        /*0008*/ 	.word	0x0000000a


	//----- nvinfo : EIATTR_FRAME_SIZE
	.align		4
.L_1:
        /*000c*/ 	.byte	0x04, 0x11
        /*000e*/ 	.short	(.L_3 - .L_2)
	.align		4
.L_2:
        /*0010*/ 	.word	index@(init_head)
        /*0014*/ 	.word	0x00000000


	//----- nvinfo : EIATTR_REGCOUNT
	.align		4
.L_3:
        /*0018*/ 	.byte	0x04, 0x2f
        /*001a*/ 	.short	(.L_5 - .L_4)
	.align		4
.L_4:
        /*001c*/ 	.word	index@(build_cell_list)
        /*0020*/ 	.word	0x0000001d


	//----- nvinfo : EIATTR_FRAME_SIZE
	.align		4
.L_5:
        /*0024*/ 	.byte	0x04, 0x11
        /*0026*/ 	.short	(.L_7 - .L_6)
	.align		4
.L_6:
        /*0028*/ 	.word	index@($__internal_4_$__cuda_sm20_div_rn_f64_full)
        /*002c*/ 	.word	0x00000000


	//----- nvinfo : EIATTR_FRAME_SIZE
	.align		4
.L_7:
        /*0030*/ 	.byte	0x04, 0x11
        /*0032*/ 	.short	(.L_9 - .L_8)
	.align		4
.L_8:
        /*0034*/ 	.word	index@(build_cell_list)
        /*0038*/ 	.word	0x00000000


	//----- nvinfo : EIATTR_REGCOUNT
	.align		4
.L_9:
        /*003c*/ 	.byte	0x04, 0x2f
        /*003e*/ 	.short	(.L_11 - .L_10)
	.align		4
.L_10:
        /*0040*/ 	.word	index@(update_p1)
        /*0044*/ 	.word	0x0000002e


	//----- nvinfo : EIATTR_FRAME_SIZE
	.align		4
.L_11:
        /*0048*/ 	.byte	0x04, 0x11
        /*004a*/ 	.short	(.L_13 - .L_12)
	.align		4
.L_12:
        /*004c*/ 	.word	index@($__internal_3_$__cuda_sm20_div_rn_f64_full)
        /*0050*/ 	.word	0x00000000


	//----- nvinfo : EIATTR_FRAME_SIZE
	.align		4
.L_13:
        /*0054*/ 	.byte	0x04, 0x11
        /*0056*/ 	.short	(.L_15 - .L_14)
	.align		4
.L_14:
        /*0058*/ 	.word	index@(update_p1)
        /*005c*/ 	.word	0x00000000


	//----- nvinfo : EIATTR_REGCOUNT
	.align		4
.L_15:
        /*0060*/ 	.byte	0x04, 0x2f
        /*0062*/ 	.short	(.L_17 - .L_16)
	.align		4
.L_16:
        /*0064*/ 	.word	index@(compute_force)
        /*0068*/ 	.word	0x00000030


	//----- nvinfo : EIATTR_FRAME_SIZE
	.align		4
.L_17:
        /*006c*/ 	.byte	0x04, 0x11
        /*006e*/ 	.short	(.L_19 - .L_18)
	.align		4
.L_18:
        /*0070*/ 	.word	index@($__internal_2_$__cuda_sm20_div_rn_f64_full)
        /*0074*/ 	.word	0x00000000


	//----- nvinfo : EIATTR_FRAME_SIZE
	.align		4
.L_19:
        /*0078*/ 	.byte	0x04, 0x11
        /*007a*/ 	.short	(.L_21 - .L_20)
	.align		4
.L_20:
        /*007c*/ 	.word	index@($__internal_1_$__cuda_sm20_dblrcp_rn_slowpath_v3)
        /*0080*/ 	.word	0x00000000


	//----- nvinfo : EIATTR_FRAME_SIZE
	.align		4
.L_21:
        /*0084*/ 	.byte	0x04, 0x11
        /*0086*/ 	.short	(.L_23 - .L_22)
	.align		4
.L_22:
        /*0088*/ 	.word	index@(compute_force)
        /*008c*/ 	.word	0x00000000


	//----- nvinfo : EIATTR_REGCOUNT
	.align		4
.L_23:
        /*0090*/ 	.byte	0x04, 0x2f
        /*0092*/ 	.short	(.L_25 - .L_24)
	.align		4
.L_24:
        /*0094*/ 	.word	index@(update_p2)
        /*0098*/ 	.word	0x0000001e


	//----- nvinfo : EIATTR_FRAME_SIZE
	.align		4
.L_25:
        /*009c*/ 	.byte	0x04, 0x11
        /*009e*/ 	.short	(.L_27 - .L_26)
	.align		4
.L_26:
        /*00a0*/ 	.word	index@($__internal_0_$__cuda_sm20_div_rn_f64_full)
        /*00a4*/ 	.word	0x00000000


	//----- nvinfo : EIATTR_FRAME_SIZE
	.align		4
.L_27:
        /*00a8*/ 	.byte	0x04, 0x11
        /*00aa*/ 	.short	(.L_29 - .L_28)
	.align		4
.L_28:
        /*00ac*/ 	.word	index@(update_p2)
        /*00b0*/ 	.word	0x00000000


	//----- nvinfo : EIATTR_MIN_STACK_SIZE
	.align		4
.L_29:
        /*00b4*/ 	.byte	0x04, 0x12
        /*00b6*/ 	.short	(.L_31 - .L_30)
	.align		4
.L_30:
        /*00b8*/ 	.word	index@(update_p2)
        /*00bc*/ 	.word	0x00000000


	//----- nvinfo : EIATTR_MIN_STACK_SIZE
	.align		4
.L_31:
        /*00c0*/ 	.byte	0x04, 0x12
        /*00c2*/ 	.short	(.L_33 - .L_32)
	.align		4
.L_32:
        /*00c4*/ 	.word	index@(compute_force)
        /*00c8*/ 	.word	0x00000000


	//----- nvinfo : EIATTR_MIN_STACK_SIZE
	.align		4
.L_33:
        /*00cc*/ 	.byte	0x04, 0x12
        /*00ce*/ 	.short	(.L_35 - .L_34)
	.align		4
.L_34:
        /*00d0*/ 	.word	index@(update_p1)
        /*00d4*/ 	.word	0x00000000


	//----- nvinfo : EIATTR_MIN_STACK_SIZE
	.align		4
.L_35:
        /*00d8*/ 	.byte	0x04, 0x12
        /*00da*/ 	.short	(.L_37 - .L_36)
	.align		4
.L_36:
        /*00dc*/ 	.word	index@(build_cell_list)
        /*00e0*/ 	.word	0x00000000


	//----- nvinfo : EIATTR_MIN_STACK_SIZE
	.align		4
.L_37:
        /*00e4*/ 	.byte	0x04, 0x12
        /*00e6*/ 	.short	(.L_39 - .L_38)
	.align		4
.L_38:
        /*00e8*/ 	.word	index@(init_head)
        /*00ec*/ 	.word	0x00000000
.L_39:


//--------------------- .nv.compat                --------------------------
	.section	.nv.compat,"",@"SHT_CUDA_COMPAT_INFO"
	.align	4
        /*0000*/ 	.byte	0x02, 0x09, 0x00, 0x00, 0x02, 0x02, 0x01, 0x00, 0x02, 0x05, 0x05, 0x00, 0x03, 0x07, 0x01, 0x01
        /*0010*/ 	.byte	0x02, 0x03, 0x00, 0x00, 0x02, 0x06, 0x01, 0x00, 0x04, 0x0b, 0x08, 0x00, 0x01, 0x00, 0x00, 0x00
        /*0020*/ 	.byte	0x00, 0x00, 0x00, 0x00


//--------------------- .nv.info.update_p2        --------------------------
	.section	.nv.info.update_p2,"",@"SHT_CUDA_INFO"
	.sectionflags	@""
	.align	4


	//----- nvinfo : EIATTR_CUDA_API_VERSION
	.align		4
        /*0000*/ 	.byte	0x04, 0x37
        /*0002*/ 	.short	(.L_41 - .L_40)
.L_40:
        /*0004*/ 	.word	0x00000082


	//----- nvinfo : EIATTR_KPARAM_INFO
	.align		4
.L_41:
        /*0008*/ 	.byte	0x04, 0x17
        /*000a*/ 	.short	(.L_43 - .L_42)
.L_42:
        /*000c*/ 	.word	0x00000000
        /*0010*/ 	.short	0x0004
        /*0012*/ 	.short	0x0020
        /*0014*/ 	.byte	0x00, 0xf0, 0x11, 0x00


	//----- nvinfo : EIATTR_KPARAM_INFO
	.align		4
.L_43:
        /*0018*/ 	.byte	0x04, 0x17
        /*001a*/ 	.short	(.L_45 - .L_44)
.L_44:
        /*001c*/ 	.word	0x00000000
        /*0020*/ 	.short	0x0003
        /*0022*/ 	.short	0x0018
        /*0024*/ 	.byte	0x00, 0xf0, 0x21, 0x00


	//----- nvinfo : EIATTR_KPARAM_INFO
	.align		4
.L_45:
        /*0028*/ 	.byte	0x04, 0x17
        /*002a*/ 	.short	(.L_47 - .L_46)
.L_46:
        /*002c*/ 	.word	0x00000000
        /*0030*/ 	.short	0x0002
        /*0032*/ 	.short	0x0010
        /*0034*/ 	.byte	0x00, 0xf5, 0x21, 0x00


	//----- nvinfo : EIATTR_KPARAM_INFO
	.align		4
.L_47:
        /*0038*/ 	.byte	0x04, 0x17
        /*003a*/ 	.short	(.L_49 - .L_48)
.L_48:
        /*003c*/ 	.word	0x00000000
        /*0040*/ 	.short	0x0001
        /*0042*/ 	.short	0x0008
        /*0044*/ 	.byte	0x00, 0xf5, 0x21, 0x00


	//----- nvinfo : EIATTR_KPARAM_INFO
	.align		4
.L_49:
        /*0048*/ 	.byte	0x04, 0x17
        /*004a*/ 	.short	(.L_51 - .L_50)
.L_50:
        /*004c*/ 	.word	0x00000000
        /*0050*/ 	.short	0x0000
        /*0052*/ 	.short	0x0000
        /*0054*/ 	.byte	0x00, 0xf5, 0x21, 0x00


	//----- nvinfo : EIATTR_SPARSE_MMA_MASK
	.align		4
.L_51:
        /*0058*/ 	.byte	0x03, 0x50
        /*005a*/ 	.short	0x0000


	//----- nvinfo : EIATTR_MAXREG_COUNT
	.align		4
        /*005c*/ 	.byte	0x03, 0x1b
        /*005e*/ 	.short	0x00ff


	//----- nvinfo : EIATTR_MERCURY_ISA_VERSION
	.align		4
        /*0060*/ 	.byte	0x03, 0x5f
        /*0062*/ 	.short	0x0101


	//----- nvinfo : EIATTR_VRC_CTA_INIT_COUNT
	.align		4
        /*0064*/ 	.byte	0x02, 0x4a
	.zero		1
	.zero		1


	//----- nvinfo : EIATTR_EXIT_INSTR_OFFSETS
	.align		4
        /*0068*/ 	.byte	0x04, 0x1c
        /*006a*/ 	.short	(.L_53 - .L_52)


	//   ....[0]....
.L_52:
        /*006c*/ 	.word	0x00000070


	//   ....[1]....
        /*0070*/ 	.word	0x00000670


	//----- nvinfo : EIATTR_CRS_STACK_SIZE
	.align		4
.L_53:
        /*0074*/ 	.byte	0x04, 0x1e
        /*0076*/ 	.short	(.L_55 - .L_54)
.L_54:
        /*0078*/ 	.word	0x00000000


	//----- nvinfo : EIATTR_CBANK_PARAM_SIZE
	.align		4
.L_55:
        /*007c*/ 	.byte	0x03, 0x19
        /*007e*/ 	.short	0x0024


	//----- nvinfo : EIATTR_PARAM_CBANK
	.align		4
        /*0080*/ 	.byte	0x04, 0x0a
        /*0082*/ 	.short	(.L_57 - .L_56)
	.align		4
.L_56:
        /*0084*/ 	.word	index@(.nv.constant0.update_p2)
        /*0088*/ 	.short	0x0380
        /*008a*/ 	.short	0x0024


	//----- nvinfo : EIATTR_SW_WAR
	.align		4
.L_57:
        /*008c*/ 	.byte	0x04, 0x36
        /*008e*/ 	.short	(.L_59 - .L_58)
.L_58:
        /*0090*/ 	.word	0x00000008
.L_59:


//--------------------- .nv.info.compute_force    --------------------------
	.section	.nv.info.compute_force,"",@"SHT_CUDA_INFO"
	.sectionflags	@""
	.align	4


	//----- nvinfo : EIATTR_CUDA_API_VERSION
	.align		4
        /*0000*/ 	.byte	0x04, 0x37
        /*0002*/ 	.short	(.L_61 - .L_60)
.L_60:
        /*0004*/ 	.word	0x00000082


	//----- nvinfo : EIATTR_KPARAM_INFO
	.align		4
.L_61:
        /*0008*/ 	.byte	0x04, 0x17
        /*000a*/ 	.short	(.L_63 - .L_62)
.L_62:
        /*000c*/ 	.word	0x00000000
        /*0010*/ 	.short	0x0008
        /*0012*/ 	.short	0x0040
        /*0014*/ 	.byte	0x00, 0xf0, 0x11, 0x00


	//----- nvinfo : EIATTR_KPARAM_INFO
	.align		4
.L_63:
        /*0018*/ 	.byte	0x04, 0x17
        /*001a*/ 	.short	(.L_65 - .L_64)
.L_64:
        /*001c*/ 	.word	0x00000000
        /*0020*/ 	.short	0x0007
        /*0022*/ 	.short	0x0038
        /*0024*/ 	.byte	0x00, 0xf0, 0x21, 0x00


	//----- nvinfo : EIATTR_KPARAM_INFO
	.align		4
.L_65:
        /*0028*/ 	.byte	0x04, 0x17
        /*002a*/ 	.short	(.L_67 - .L_66)
.L_66:
        /*002c*/ 	.word	0x00000000
        /*0030*/ 	.short	0x0006
        /*0032*/ 	.short	0x0030
        /*0034*/ 	.byte	0x00, 0xf5, 0x21, 0x00


	//----- nvinfo : EIATTR_KPARAM_INFO
	.align		4
.L_67:
        /*0038*/ 	.byte	0x04, 0x17
        /*003a*/ 	.short	(.L_69 - .L_68)
.L_68:
        /*003c*/ 	.word	0x00000000
        /*0040*/ 	.short	0x0005
        /*0042*/ 	.short	0x0028
        /*0044*/ 	.byte	0x00, 0xf5, 0x21, 0x00


	//----- nvinfo : EIATTR_KPARAM_INFO
	.align		4
.L_69:
        /*0048*/ 	.byte	0x04, 0x17
        /*004a*/ 	.short	(.L_71 - .L_70)
.L_70:
        /*004c*/ 	.word	0x00000000
        /*0050*/ 	.short	0x0004
        /*0052*/ 	.short	0x0020
        /*0054*/ 	.byte	0x00, 0xf5, 0x21, 0x00


	//----- nvinfo : EIATTR_KPARAM_INFO
	.align		4
.L_71:
        /*0058*/ 	.byte	0x04, 0x17
        /*005a*/ 	.short	(.L_73 - .L_72)
.L_72:
        /*005c*/ 	.word	0x00000000
        /*0060*/ 	.short	0x0003
        /*0062*/ 	.short	0x0018
        /*0064*/ 	.byte	0x00, 0xf5, 0x21, 0x00


	//----- nvinfo : EIATTR_KPARAM_INFO
	.align		4
.L_73:
        /*0068*/ 	.byte	0x04, 0x17
        /*006a*/ 	.short	(.L_75 - .L_74)
.L_74:
        /*006c*/ 	.word	0x00000000
        /*0070*/ 	.short	0x0002
        /*0072*/ 	.short	0x0010
        /*0074*/ 	.byte	0x00, 0xf5, 0x21, 0x00


	//----- nvinfo : EIATTR_KPARAM_INFO
	.align		4
.L_75:
        /*0078*/ 	.byte	0x04, 0x17
        /*007a*/ 	.short	(.L_77 - .L_76)
.L_76:
        /*007c*/ 	.word	0x00000000
        /*0080*/ 	.short	0x0001
        /*0082*/ 	.short	0x0008
        /*0084*/ 	.byte	0x00, 0xf5, 0x21, 0x00


	//----- nvinfo : EIATTR_KPARAM_INFO
	.align		4
.L_77:
        /*0088*/ 	.byte	0x04, 0x17
        /*008a*/ 	.short	(.L_79 - .L_78)
.L_78:
        /*008c*/ 	.word	0x00000000
        /*0090*/ 	.short	0x0000
        /*0092*/ 	.short	0x0000
        /*0094*/ 	.byte	0x00, 0xf5, 0x21, 0x00


	//----- nvinfo : EIATTR_SPARSE_MMA_MASK
	.align		4
.L_79:
        /*0098*/ 	.byte	0x03, 0x50
        /*009a*/ 	.short	0x0000


	//----- nvinfo : EIATTR_MAXREG_COUNT
	.align		4
        /*009c*/ 	.byte	0x03, 0x1b
        /*009e*/ 	.short	0x00ff


	//----- nvinfo : EIATTR_MERCURY_ISA_VERSION
	.align		4
        /*00a0*/ 	.byte	0x03, 0x5f
        /*00a2*/ 	.short	0x0101


	//----- nvinfo : EIATTR_VRC_CTA_INIT_COUNT
	.align		4
        /*00a4*/ 	.byte	0x02, 0x4a
	.zero		1
	.zero		1


	//----- nvinfo : EIATTR_EXIT_INSTR_OFFSETS
	.align		4
        /*00a8*/ 	.byte	0x04, 0x1c
        /*00aa*/ 	.short	(.L_81 - .L_80)


	//   ....[0]....
.L_80:
        /*00ac*/ 	.word	0x00000070


	//   ....[1]....
        /*00b0*/ 	.word	0x00001e70


	//----- nvinfo : EIATTR_CRS_STACK_SIZE
	.align		4
.L_81:
        /*00b4*/ 	.byte	0x04, 0x1e
        /*00b6*/ 	.short	(.L_83 - .L_82)
.L_82:
        /*00b8*/ 	.word	0x00000000


	//----- nvinfo : EIATTR_CBANK_PARAM_SIZE
	.align		4
.L_83:
        /*00bc*/ 	.byte	0x03, 0x19
        /*00be*/ 	.short	0x0044


	//----- nvinfo : EIATTR_PARAM_CBANK
	.align		4
        /*00c0*/ 	.byte	0x04, 0x0a
        /*00c2*/ 	.short	(.L_85 - .L_84)
	.align		4
.L_84:
        /*00c4*/ 	.word	index@(.nv.constant0.compute_force)
        /*00c8*/ 	.short	0x0380
        /*00ca*/ 	.short	0x0044


	//----- nvinfo : EIATTR_SW_WAR
	.align		4
.L_85:
        /*00cc*/ 	.byte	0x04, 0x36
        /*00ce*/ 	.short	(.L_87 - .L_86)
.L_86:
        /*00d0*/ 	.word	0x00000008
.L_87:


//--------------------- .nv.info.update_p1        --------------------------
	.section	.nv.info.update_p1,"",@"SHT_CUDA_INFO"
	.sectionflags	@""
	.align	4


	//----- nvinfo : EIATTR_CUDA_API_VERSION
	.align		4
        /*0000*/ 	.byte	0x04, 0x37
        /*0002*/ 	.short	(.L_89 - .L_88)
.L_88:
        /*0004*/ 	.word	0x00000082


	//----- nvinfo : EIATTR_KPARAM_INFO
	.align		4
.L_89:
        /*0008*/ 	.byte	0x04, 0x17
        /*000a*/ 	.short	(.L_91 - .L_90)
.L_90:
        /*000c*/ 	.word	0x00000000
        /*0010*/ 	.short	0x0006
        /*0012*/ 	.short	0x0030
        /*0014*/ 	.byte	0x00, 0xf0, 0x11, 0x00


	//----- nvinfo : EIATTR_KPARAM_INFO
	.align		4
.L_91:
        /*0018*/ 	.byte	0x04, 0x17
        /*001a*/ 	.short	(.L_93 - .L_92)
.L_92:
        /*001c*/ 	.word	0x00000000
        /*0020*/ 	.short	0x0005
        /*0022*/ 	.short	0x0028
        /*0024*/ 	.byte	0x00, 0xf5, 0x21, 0x00


	//----- nvinfo : EIATTR_KPARAM_INFO
	.align		4
.L_93:
        /*0028*/ 	.byte	0x04, 0x17
        /*002a*/ 	.short	(.L_95 - .L_94)
.L_94:
        /*002c*/ 	.word	0x00000000
        /*0030*/ 	.short	0x0004
        /*0032*/ 	.short	0x0020
        /*0034*/ 	.byte	0x00, 0xf0, 0x21, 0x00


	//----- nvinfo : EIATTR_KPARAM_INFO
	.align		4
.L_95:
        /*0038*/ 	.byte	0x04, 0x17
        /*003a*/ 	.short	(.L_97 - .L_96)
.L_96:
        /*003c*/ 	.word	0x00000000
        /*0040*/ 	.short	0x0003
        /*0042*/ 	.short	0x0018
        /*0044*/ 	.byte	0x00, 0xf5, 0x21, 0x00


	//----- nvinfo : EIATTR_KPARAM_INFO
	.align		4
.L_97:
        /*0048*/ 	.byte	0x04, 0x17
        /*004a*/ 	.short	(.L_99 - .L_98)
.L_98:
        /*004c*/ 	.word	0x00000000
        /*0050*/ 	.short	0x0002
        /*0052*/ 	.short	0x0010
        /*0054*/ 	.byte	0x00, 0xf5, 0x21, 0x00


	//----- nvinfo : EIATTR_KPARAM_INFO
	.align		4
.L_99:
        /*0058*/ 	.byte	0x04, 0x17
        /*005a*/ 	.short	(.L_101 - .L_100)
.L_100:
        /*005c*/ 	.word	0x00000000
        /*0060*/ 	.short	0x0001
        /*0062*/ 	.short	0x0008
        /*0064*/ 	.byte	0x00, 0xf5, 0x21, 0x00


	//----- nvinfo : EIATTR_KPARAM_INFO
	.align		4
.L_101:
        /*0068*/ 	.byte	0x04, 0x17
        /*006a*/ 	.short	(.L_103 - .L_102)
.L_102:
        /*006c*/ 	.word	0x00000000
        /*0070*/ 	.short	0x0000
        /*0072*/ 	.short	0x0000
        /*0074*/ 	.byte	0x00, 0xf5, 0x21, 0x00


	//----- nvinfo : EIATTR_SPARSE_MMA_MASK
	.align		4
.L_103:
        /*0078*/ 	.byte	0x03, 0x50
        /*007a*/ 	.short	0x0000


	//----- nvinfo : EIATTR_MAXREG_COUNT
	.align		4
        /*007c*/ 	.byte	0x03, 0x1b
        /*007e*/ 	.short	0x00ff


	//----- nvinfo : EIATTR_MERCURY_ISA_VERSION
	.align		4
        /*0080*/ 	.byte	0x03, 0x5f
        /*0082*/ 	.short	0x0101


	//----- nvinfo : EIATTR_VRC_CTA_INIT_COUNT
	.align		4
        /*0084*/ 	.byte	0x02, 0x4a
	.zero		1
	.zero		1


	//----- nvinfo : EIATTR_EXIT_INSTR_OFFSETS
	.align		4
        /*0088*/ 	.byte	0x04, 0x1c
        /*008a*/ 	.short	(.L_105 - .L_104)


	//   ....[0]....
.L_104:
        /*008c*/ 	.word	0x00000070


	//   ....[1]....
        /*0090*/ 	.word	0x00000b90


	//----- nvinfo : EIATTR_CRS_STACK_SIZE
	.align		4
.L_105:
        /*0094*/ 	.byte	0x04, 0x1e
        /*0096*/ 	.short	(.L_107 - .L_106)
.L_106:
        /*0098*/ 	.word	0x00000000


	//----- nvinfo : EIATTR_CBANK_PARAM_SIZE
	.align		4
.L_107:
        /*009c*/ 	.byte	0x03, 0x19
        /*009e*/ 	.short	0x0034


	//----- nvinfo : EIATTR_PARAM_CBANK
	.align		4
        /*00a0*/ 	.byte	0x04, 0x0a
        /*00a2*/ 	.short	(.L_109 - .L_108)
	.align		4
.L_108:
        /*00a4*/ 	.word	index@(.nv.constant0.update_p1)
        /*00a8*/ 	.short	0x0380
        /*00aa*/ 	.short	0x0034


	//----- nvinfo : EIATTR_SW_WAR
	.align		4
.L_109:
        /*00ac*/ 	.byte	0x04, 0x36
        /*00ae*/ 	.short	(.L_111 - .L_110)
.L_110:
        /*00b0*/ 	.word	0x00000008
.L_111:


//--------------------- .nv.info.build_cell_list  --------------------------
	.section	.nv.info.build_cell_list,"",@"SHT_CUDA_INFO"
	.sectionflags	@""
	.align	4


	//----- nvinfo : EIATTR_CUDA_API_VERSION
	.align		4
        /*0000*/ 	.byte	0x04, 0x37
        /*0002*/ 	.short	(.L_113 - .L_112)
.L_112:
        /*0004*/ 	.word	0x00000082


	//----- nvinfo : EIATTR_KPARAM_INFO
	.align		4
.L_113:
        /*0008*/ 	.byte	0x04, 0x17
        /*000a*/ 	.short	(.L_115 - .L_114)
.L_114:
        /*000c*/ 	.word	0x00000000
        /*0010*/ 	.short	0x0006
        /*0012*/ 	.short	0x0030
        /*0014*/ 	.byte	0x00, 0xf0, 0x11, 0x00


	//----- nvinfo : EIATTR_KPARAM_INFO
	.align		4
.L_115:
        /*0018*/ 	.byte	0x04, 0x17
        /*001a*/ 	.short	(.L_117 - .L_116)
.L_116:
        /*001c*/ 	.word	0x00000000
        /*0020*/ 	.short	0x0005
        /*0022*/ 	.short	0x0028
        /*0024*/ 	.byte	0x00, 0xf5, 0x21, 0x00


	//----- nvinfo : EIATTR_KPARAM_INFO
	.align		4
.L_117:
        /*0028*/ 	.byte	0x04, 0x17
        /*002a*/ 	.short	(.L_119 - .L_118)
.L_118:
        /*002c*/ 	.word	0x00000000
        /*0030*/ 	.short	0x0004
        /*0032*/ 	.short	0x0020
        /*0034*/ 	.byte	0x00, 0xf5, 0x21, 0x00


	//----- nvinfo : EIATTR_KPARAM_INFO
	.align		4
.L_119:
        /*0038*/ 	.byte	0x04, 0x17
        /*003a*/ 	.short	(.L_121 - .L_120)
.L_120:
        /*003c*/ 	.word	0x00000000
        /*0040*/ 	.short	0x0003
        /*0042*/ 	.short	0x0018
        /*0044*/ 	.byte	0x00, 0xf5, 0x21, 0x00


	//----- nvinfo : EIATTR_KPARAM_INFO
	.align		4
.L_121:
        /*0048*/ 	.byte	0x04, 0x17
        /*004a*/ 	.short	(.L_123 - .L_122)
.L_122:
        /*004c*/ 	.word	0x00000000
        /*0050*/ 	.short	0x0002
        /*0052*/ 	.short	0x0010
        /*0054*/ 	.byte	0x00, 0xf5, 0x21, 0x00


	//----- nvinfo : EIATTR_KPARAM_INFO
	.align		4
.L_123:
        /*0058*/ 	.byte	0x04, 0x17
        /*005a*/ 	.short	(.L_125 - .L_124)
.L_124:
        /*005c*/ 	.word	0x00000000
        /*0060*/ 	.short	0x0001
        /*0062*/ 	.short	0x0008
        /*0064*/ 	.byte	0x00, 0xf5, 0x21, 0x00


	//----- nvinfo : EIATTR_KPARAM_INFO
	.align		4
.L_125:
        /*0068*/ 	.byte	0x04, 0x17
        /*006a*/ 	.short	(.L_127 - .L_126)
.L_126:
        /*006c*/ 	.word	0x00000000
        /*0070*/ 	.short	0x0000
        /*0072*/ 	.short	0x0000
        /*0074*/ 	.byte	0x00, 0xf5, 0x21, 0x00


	//----- nvinfo : EIATTR_SPARSE_MMA_MASK
	.align		4
.L_127:
        /*0078*/ 	.byte	0x03, 0x50
        /*007a*/ 	.short	0x0000


	//----- nvinfo : EIATTR_MAXREG_COUNT
	.align		4
        /*007c*/ 	.byte	0x03, 0x1b
        /*007e*/ 	.short	0x00ff


	//----- nvinfo : EIATTR_MERCURY_ISA_VERSION
	.align		4
        /*0080*/ 	.byte	0x03, 0x5f
        /*0082*/ 	.short	0x0101


	//----- nvinfo : EIATTR_VRC_CTA_INIT_COUNT
	.align		4
        /*0084*/ 	.byte	0x02, 0x4a
	.zero		1
	.zero		1


	//----- nvinfo : EIATTR_EXIT_INSTR_OFFSETS
	.align		4
        /*0088*/ 	.byte	0x04, 0x1c
        /*008a*/ 	.short	(.L_129 - .L_128)


	//   ....[0]....
.L_128:
        /*008c*/ 	.word	0x00000070


	//   ....[1]....
        /*0090*/ 	.word	0x00000690


	//----- nvinfo : EIATTR_CRS_STACK_SIZE
	.align		4
.L_129:
        /*0094*/ 	.byte	0x04, 0x1e
        /*0096*/ 	.short	(.L_131 - .L_130)
.L_130:
        /*0098*/ 	.word	0x00000000


	//----- nvinfo : EIATTR_CBANK_PARAM_SIZE
	.align		4
.L_131:
        /*009c*/ 	.byte	0x03, 0x19
        /*009e*/ 	.short	0x0034


	//----- nvinfo : EIATTR_PARAM_CBANK
	.align		4
        /*00a0*/ 	.byte	0x04, 0x0a
        /*00a2*/ 	.short	(.L_133 - .L_132)
	.align		4
.L_132:
        /*00a4*/ 	.word	index@(.nv.constant0.build_cell_list)
        /*00a8*/ 	.short	0x0380
        /*00aa*/ 	.short	0x0034


	//----- nvinfo : EIATTR_SW_WAR
	.align		4
.L_133:
        /*00ac*/ 	.byte	0x04, 0x36
        /*00ae*/ 	.short	(.L_135 - .L_134)
.L_134:
        /*00b0*/ 	.word	0x00000008
.L_135:


//--------------------- .nv.info.init_head        --------------------------
	.section	.nv.info.init_head,"",@"SHT_CUDA_INFO"
	.sectionflags	@""
	.align	4


	//----- nvinfo : EIATTR_CUDA_API_VERSION
	.align		4
        /*0000*/ 	.byte	0x04, 0x37
        /*0002*/ 	.short	(.L_137 - .L_136)
.L_136:
        /*0004*/ 	.word	0x00000082


	//----- nvinfo : EIATTR_KPARAM_INFO
	.align		4
.L_137:
        /*0008*/ 	.byte	0x04, 0x17
        /*000a*/ 	.short	(.L_139 - .L_138)
.L_138:
        /*000c*/ 	.word	0x00000000
        /*0010*/ 	.short	0x0001
        /*0012*/ 	.short	0x0008
        /*0014*/ 	.byte	0x00, 0xf0, 0x11, 0x00


	//----- nvinfo : EIATTR_KPARAM_INFO
	.align		4
.L_139:
        /*0018*/ 	.byte	0x04, 0x17
        /*001a*/ 	.short	(.L_141 - .L_140)
.L_140:
        /*001c*/ 	.word	0x00000000
        /*0020*/ 	.short	0x0000
        /*0022*/ 	.short	0x0000
        /*0024*/ 	.byte	0x00, 0xf5, 0x21, 0x00


	//----- nvinfo : EIATTR_SPARSE_MMA_MASK
	.align		4
.L_141:
        /*0028*/ 	.byte	0x03, 0x50
        /*002a*/ 	.short	0x0000


	//----- nvinfo : EIATTR_MAXREG_COUNT
	.align		4
        /*002c*/ 	.byte	0x03, 0x1b
        /*002e*/ 	.short	0x00ff


	//----- nvinfo : EIATTR_MERCURY_ISA_VERSION
	.align		4
        /*0030*/ 	.byte	0x03, 0x5f
        /*0032*/ 	.short	0x0101


	//----- nvinfo : EIATTR_VRC_CTA_INIT_COUNT
	.align		4
        /*0034*/ 	.byte	0x02, 0x4a
	.zero		1
	.zero		1


	//----- nvinfo : EIATTR_EXIT_INSTR_OFFSETS
	.align		4
        /*0038*/ 	.byte	0x04, 0x1c
        /*003a*/ 	.short	(.L_143 - .L_142)


	//   ....[0]....
.L_142:
        /*003c*/ 	.word	0x00000070


	//   ....[1]....
        /*0040*/ 	.word	0x000000d0


	//----- nvinfo : EIATTR_CBANK_PARAM_SIZE
	.align		4
.L_143:
        /*0044*/ 	.byte	0x03, 0x19
        /*0046*/ 	.short	0x000c


	//----- nvinfo : EIATTR_PARAM_CBANK
	.align		4
        /*0048*/ 	.byte	0x04, 0x0a
        /*004a*/ 	.short	(.L_145 - .L_144)
	.align		4
.L_144:
        /*004c*/ 	.word	index@(.nv.constant0.init_head)
        /*0050*/ 	.short	0x0380
        /*0052*/ 	.short	0x000c


	//----- nvinfo : EIATTR_SW_WAR
	.align		4
.L_145:
        /*0054*/ 	.byte	0x04, 0x36
        /*0056*/ 	.short	(.L_147 - .L_146)
.L_146:
        /*0058*/ 	.word	0x00000008
.L_147:


//--------------------- .nv.callgraph             --------------------------
	.section	.nv.callgraph,"",@"SHT_CUDA_CALLGRAPH"
	.align	4
	.sectionentsize	8
	.align		4
        /*0000*/ 	.word	0x00000000
	.align		4
        /*0004*/ 	.word	0xffffffff
	.align		4
        /*0008*/ 	.word	0x00000000
	.align		4
        /*000c*/ 	.word	0xfffffffe
	.align		4
        /*0010*/ 	.word	0x00000000
	.align		4
        /*0014*/ 	.word	0xfffffffd
	.align		4
        /*0018*/ 	.word	0x00000000
	.align		4
        /*001c*/ 	.word	0xfffffffc


//--------------------- .text.update_p2           --------------------------
	.section	.text.update_p2,"ax",@progbits
	.align	128
        .global         update_p2
        .type           update_p2,@function
        .size           update_p2,(.L_x_82 - update_p2)
        .other          update_p2,@"STO_CUDA_ENTRY STV_DEFAULT"
update_p2:
.text.update_p2:
[----:B------:R-:W-:Y:S01]  /*0000*/  LDC R1, c[0x0][0x37c] ;  /* 0x0000df00ff017b82 */ /* 0x000fe20000000800 */
[----:B------:R-:W0:Y:S01]  /*0010*/  S2R R3, SR_CTAID.X ;  /* 0x0000000000037919 */ /* 0x000e220000002500 */
[----:B------:R-:W0:Y:S01]  /*0020*/  LDCU UR4, c[0x0][0x360] ;  /* 0x00006c00ff0477ac */ /* 0x000e220008000800 */
[----:B------:R-:W0:Y:S01]  /*0030*/  S2R R0, SR_TID.X ;  /* 0x0000000000007919 */ /* 0x000e220000002100 */
[----:B------:R-:W1:Y:S01]  /*0040*/  LDCU UR5, c[0x0][0x3a0] ;  /* 0x00007400ff0577ac */ /* 0x000e620008000800 */
[----:B0-----:R-:W-:-:S05]  /*0050*/  IMAD R3, R3, UR4, R0 ;  /* 0x0000000403037c24 */ /* 0x001fca000f8e0200 */
[----:B-1----:R-:W-:-:S13]  /*0060*/  ISETP.GE.AND P0, PT, R3, UR5, PT ;  /* 0x0000000503007c0c */ /* 0x002fda000bf06270 */
[----:B------:R-:W-:Y:S05]  /*0070*/  @P0 EXIT ;  /* 0x000000000000094d */ /* 0x000fea0003800000 */
[----:B------:R-:W0:Y:S01]  /*0080*/  LDC.64 R4, c[0x0][0x390] ;  /* 0x0000e400ff047b82 */ /* 0x000e220000000a00 */
[----:B------:R-:W1:Y:S07]  /*0090*/  LDCU.64 UR4, c[0x0][0x358] ;  /* 0x00006b00ff0477ac */ /* 0x000e6e0008000a00 */
[----:B------:R-:W2:Y:S01]  /*00a0*/  LDC.64 R6, c[0x0][0x388] ;  /* 0x0000e200ff067b82 */ /* 0x000ea20000000a00 */
[----:B------:R-:W-:Y:S02]  /*00b0*/  IMAD R10, R3, 0x3, RZ ;  /* 0x00000003030a7824 */ /* 0x000fe400078e02ff */
[----:B------:R-:W-:-:S05]  /*00c0*/  IMAD.MOV.U32 R2, RZ, RZ, 0x1 ;  /* 0x00000001ff027424 */ /* 0x000fca00078e00ff */
[----:B------:R-:W3:Y:S01]  /*00d0*/  LDC.64 R16, c[0x0][0x398] ;  /* 0x0000e600ff107b82 */ /* 0x000ee20000000a00 */
[----:B0-----:R-:W-:-:S06]  /*00e0*/  IMAD.WIDE R4, R3, 0x8, R4 ;  /* 0x0000000803047825 */ /* 0x001fcc00078e0204 */
[----:B-1----:R-:W4:Y:S01]  /*00f0*/  LDG.E.64 R4, desc[UR4][R4.64] ;  /* 0x0000000404047981 */ /* 0x002f22000c1e1b00 */
[----:B--2---:R-:W-:-:S05]  /*0100*/  IMAD.WIDE R6, R10, 0x8, R6 ;  /* 0x000000080a067825 */ /* 0x004fca00078e0206 */
[----:B------:R-:W2:Y:S01]  /*0110*/  LDG.E.64 R12, desc[UR4][R6.64] ;  /* 0x00000004060c7981 */ /* 0x000ea2000c1e1b00 */
[----:B------:R-:W-:Y:S01]  /*0120*/  BSSY.RECONVERGENT B0, `(.L_x_0) ;  /* 0x0000017000007945 */ /* 0x000fe20003800200 */
[----:B----4-:R-:W0:Y:S01]  /*0130*/  MUFU.RCP64H R3, R5 ;  /* 0x0000000500037308 */ /* 0x010e220000001800 */
[----:B--2---:R-:W-:Y:S01]  /*0140*/  FSETP.GEU.AND P1, PT, |R13|, 6.5827683646048100446e-37, PT ;  /* 0x036000000d00780b */ /* 0x004fe20003f2e200 */
[----:B0-----:R-:W-:-:S08]  /*0150*/  DFMA R8, -R4, R2, 1 ;  /* 0x3ff000000408742b */ /* 0x001fd00000000102 */
[----:B------:R-:W-:-:S08]  /*0160*/  DFMA R8, R8, R8, R8 ;  /* 0x000000080808722b */ /* 0x000fd00000000008 */
[----:B------:R-:W-:-:S08]  /*0170*/  DFMA R8, R2, R8, R2 ;  /* 0x000000080208722b */ /* 0x000fd00000000002 */
[----:B------:R-:W-:-:S08]  /*0180*/  DFMA R2, -R4, R8, 1 ;  /* 0x3ff000000402742b */ /* 0x000fd00000000108 */
[----:B------:R-:W-:-:S08]  /*0190*/  DFMA R2, R8, R2, R8 ;  /* 0x000000020802722b */ /* 0x000fd00000000008 */
[----:B------:R-:W-:-:S08]  /*01a0*/  DMUL R8, R12, R2 ;  /* 0x000000020c087228 */ /* 0x000fd00000000000 */
[----:B------:R-:W-:-:S08]  /*01b0*/  DFMA R14, -R4, R8, R12 ;  /* 0x00000008040e722b */ /* 0x000fd0000000010c */
[----:B------:R-:W-:Y:S02]  /*01c0*/  DFMA R2, R2, R14, R8 ;  /* 0x0000000e0202722b */ /* 0x000fe40000000008 */
[----:B---3--:R-:W-:-:S08]  /*01d0*/  DMUL R8, R16, 0.5 ;  /* 0x3fe0000010087828 */ /* 0x008fd00000000000 */
[----:B------:R-:W-:-:S05]  /*01e0*/  FFMA R0, RZ, R5, R3 ;  /* 0x00000005ff007223 */ /* 0x000fca0000000003 */
[----:B------:R-:W-:-:S13]  /*01f0*/  FSETP.GT.AND P0, PT, |R0|, 1.469367938527859385e-39, PT ;  /* 0x001000000000780b */ /* 0x000fda0003f04200 */
[----:B------:R-:W-:Y:S05]  /*0200*/  @P0 BRA P1, `(.L_x_1) ;  /* 0x0000000000200947 */ /* 0x000fea0000800000 */
[----:B------:R-:W-:Y:S01]  /*0210*/  IMAD.MOV.U32 R16, RZ, RZ, R12 ;  /* 0x000000ffff107224 */ /* 0x000fe200078e000c */
[----:B------:R-:W-:Y:S01]  /*0220*/  MOV R0, 0x270 ;  /* 0x0000027000007802 */ /* 0x000fe20000000f00 */
[----:B------:R-:W-:Y:S02]  /*0230*/  IMAD.MOV.U32 R17, RZ, RZ, R13 ;  /* 0x000000ffff117224 */ /* 0x000fe400078e000d */
[----:B------:R-:W-:Y:S02]  /*0240*/  IMAD.MOV.U32 R14, RZ, RZ, R4 ;  /* 0x000000ffff0e7224 */ /* 0x000fe400078e0004 */
[----:B------:R-:W-:-:S07]  /*0250*/  IMAD.MOV.U32 R15, RZ, RZ, R5 ;  /* 0x000000ffff0f7224 */ /* 0x000fce00078e0005 */
[----:B------:R-:W-:Y:S05]  /*0260*/  CALL.REL.NOINC `($__internal_0_$__cuda_sm20_div_rn_f64_full) ;  /* 0x0000000400047944 */ /* 0x000fea0003c00000 */
[----:B------:R-:W-:Y:S02]  /*0270*/  IMAD.MOV.U32 R2, RZ, RZ, R18 ;  /* 0x000000ffff027224 */ /* 0x000fe400078e0012 */
[----:B------:R-:W-:-:S07]  /*0280*/  IMAD.MOV.U32 R3, RZ, RZ, R19 ;  /* 0x000000ffff037224 */ /* 0x000fce00078e0013 */
.L_x_1:
[----:B------:R-:W-:Y:S05]  /*0290*/  BSYNC.RECONVERGENT B0 ;  /* 0x0000000000007941 */ /* 0x000fea0003800200 */
.L_x_0:
[----:B------:R-:W0:Y:S02]  /*02a0*/  LDC.64 R12, c[0x0][0x380] ;  /* 0x0000e000ff0c7b82 */ /* 0x000e240000000a00 */
[----:B0-----:R-:W-:-:S05]  /*02b0*/  IMAD.WIDE R10, R10, 0x8, R12 ;  /* 0x000000080a0a7825 */ /* 0x001fca00078e020c */
[----:B------:R-:W2:Y:S01]  /*02c0*/  LDG.E.64 R12, desc[UR4][R10.64] ;  /* 0x000000040a0c7981 */ /* 0x000ea2000c1e1b00 */
[----:B------:R-:W0:Y:S01]  /*02d0*/  MUFU.RCP64H R15, R5 ;  /* 0x00000005000f7308 */ /* 0x000e220000001800 */
[----:B------:R-:W-:-:S06]  /*02e0*/  IMAD.MOV.U32 R14, RZ, RZ, 0x1 ;  /* 0x00000001ff0e7424 */ /* 0x000fcc00078e00ff */
[----:B0-----:R-:W-:Y:S02]  /*02f0*/  DFMA R16, -R4, R14, 1 ;  /* 0x3ff000000410742b */ /* 0x001fe4000000010e */
[----:B--2---:R-:W-:-:S07]  /*0300*/  DFMA R2, R8, R2, R12 ;  /* 0x000000020802722b */ /* 0x004fce000000000c */
[----:B------:R0:W-:Y:S04]  /*0310*/  STG.E.64 desc[UR4][R10.64], R2 ;  /* 0x000000020a007986 */ /* 0x0001e8000c101b04 */
[----:B------:R-:W2:Y:S01]  /*0320*/  LDG.E.64 R12, desc[UR4][R6.64+0x8] ;  /* 0x00000804060c7981 */ /* 0x000ea2000c1e1b00 */
[----:B------:R-:W-:Y:S01]  /*0330*/  DFMA R16, R16, R16, R16 ;  /* 0x000000101010722b */ /* 0x000fe20000000010 */
[----:B------:R-:W-:Y:S07]  /*0340*/  BSSY.RECONVERGENT B0, `(.L_x_2) ;  /* 0x0000013000007945 */ /* 0x000fee0003800200 */
[----:B------:R-:W-:-:S08]  /*0350*/  DFMA R16, R14, R16, R14 ;  /* 0x000000100e10722b */ /* 0x000fd0000000000e */
[----:B------:R-:W-:-:S08]  /*0360*/  DFMA R14, -R4, R16, 1 ;  /* 0x3ff00000040e742b */ /* 0x000fd00000000110 */
[----:B------:R-:W-:-:S08]  /*0370*/  DFMA R18, R16, R14, R16 ;  /* 0x0000000e1012722b */ /* 0x000fd00000000010 */
[----:B--2---:R-:W-:Y:S01]  /*0380*/  DMUL R14, R18, R12 ;  /* 0x0000000c120e7228 */ /* 0x004fe20000000000 */
[----:B------:R-:W-:-:S07]  /*0390*/  FSETP.GEU.AND P1, PT, |R13|, 6.5827683646048100446e-37, PT ;  /* 0x036000000d00780b */ /* 0x000fce0003f2e200 */
[----:B------:R-:W-:-:S08]  /*03a0*/  DFMA R16, -R4, R14, R12 ;  /* 0x0000000e0410722b */ /* 0x000fd0000000010c */
[----:B0-----:R-:W-:-:S10]  /*03b0*/  DFMA R2, R18, R16, R14 ;  /* 0x000000101202722b */ /* 0x001fd4000000000e */
        /* <DEDUP_REMOVED lines=11> */
.L_x_3:
[----:B------:R-:W-:Y:S05]  /*0470*/  BSYNC.RECONVERGENT B0 ;  /* 0x0000000000007941 */ /* 0x000fea0003800200 */
.L_x_2:
[----:B------:R-:W2:Y:S02]  /*0480*/  LDG.E.64 R12, desc[UR4][R10.64+0x8] ;  /* 0x000008040a0c7981 */ /* 0x000ea4000c1e1b00 */
[----:B--2---:R-:W-:-:S07]  /*0490*/  DFMA R12, R8, R2, R12 ;  /* 0x00000002080c722b */ /* 0x004fce000000000c */
[----:B------:R0:W-:Y:S04]  /*04a0*/  STG.E.64 desc[UR4][R10.64+0x8], R12 ;  /* 0x0000080c0a007986 */ /* 0x0001e8000c101b04 */
[----:B------:R-:W2:Y:S01]  /*04b0*/  LDG.E.64 R6, desc[UR4][R6.64+0x10] ;  /* 0x0000100406067981 */ /* 0x000ea2000c1e1b00 */
[----:B------:R-:W1:Y:S01]  /*04c0*/  MUFU.RCP64H R3, R5 ;  /* 0x0000000500037308 */ /* 0x000e620000001800 */
[----:B------:R-:W-:Y:S01]  /*04d0*/  MOV R2, 0x1 ;  /* 0x0000000100027802 */ /* 0x000fe20000000f00 */
[----:B------:R-:W-:Y:S05]  /*04e0*/  BSSY.RECONVERGENT B0, `(.L_x_4) ;  /* 0x0000015000007945 */ /* 0x000fea0003800200 */
[----:B-1----:R-:W-:-:S08]  /*04f0*/  DFMA R14, -R4, R2, 1 ;  /* 0x3ff00000040e742b */ /* 0x002fd00000000102 */
[----:B------:R-:W-:-:S08]  /*0500*/  DFMA R14, R14, R14, R14 ;  /* 0x0000000e0e0e722b */ /* 0x000fd0000000000e */
[----:B------:R-:W-:-:S08]  /*0510*/  DFMA R14, R2, R14, R2 ;  /* 0x0000000e020e722b */ /* 0x000fd00000000002 */
[----:B------:R-:W-:-:S08]  /*0520*/  DFMA R2, -R4, R14, 1 ;  /* 0x3ff000000402742b */ /* 0x000fd0000000010e */
[----:B------:R-:W-:-:S08]  /*0530*/  DFMA R16, R14, R2, R14 ;  /* 0x000000020e10722b */ /* 0x000fd0000000000e */
[----:B--2---:R-:W-:Y:S01]  /*0540*/  DMUL R2, R16, R6 ;  /* 0x0000000610027228 */ /* 0x004fe20000000000 */
[----:B------:R-:W-:-:S07]  /*0550*/  FSETP.GEU.AND P1, PT, |R7|, 6.5827683646048100446e-37, PT ;  /* 0x036000000700780b */ /* 0x000fce0003f2e200 */
[----:B------:R-:W-:-:S08]  /*0560*/  DFMA R14, -R4, R2, R6 ;  /* 0x00000002040e722b */ /* 0x000fd00000000106 */
[----:B------:R-:W-:-:S10]  /*0570*/  DFMA R2, R16, R14, R2 ;  /* 0x0000000e1002722b */ /* 0x000fd40000000002 */
[----:B------:R-:W-:-:S05]  /*0580*/  FFMA R0, RZ, R5, R3 ;  /* 0x00000005ff007223 */ /* 0x000fca0000000003 */
[----:B------:R-:W-:-:S13]  /*0590*/  FSETP.GT.AND P0, PT, |R0|, 1.469367938527859385e-39, PT ;  /* 0x001000000000780b */ /* 0x000fda0003f04200 */
[----:B0-----:R-:W-:Y:S05]  /*05a0*/  @P0 BRA P1, `(.L_x_5) ;  /* 0x0000000000200947 */ /* 0x001fea0000800000 */
        /* <DEDUP_REMOVED lines=8> */
.L_x_5:
[----:B------:R-:W-:Y:S05]  /*0630*/  BSYNC.RECONVERGENT B0 ;  /* 0x0000000000007941 */ /* 0x000fea0003800200 */
.L_x_4:
[----:B------:R-:W2:Y:S02]  /*0640*/  LDG.E.64 R4, desc[UR4][R10.64+0x10] ;  /* 0x000010040a047981 */ /* 0x000ea4000c1e1b00 */
[----:B--2---:R-:W-:-:S07]  /*0650*/  DFMA R4, R8, R2, R4 ;  /* 0x000000020804722b */ /* 0x004fce0000000004 */
[----:B------:R-:W-:Y:S01]  /*0660*/  STG.E.64 desc[UR4][R10.64+0x10], R4 ;  /* 0x000010040a007986 */ /* 0x000fe2000c101b04 */
[----:B------:R-:W-:Y:S05]  /*0670*/  EXIT ;  /* 0x000000000000794d */ /* 0x000fea0003800000 */
        .weak           $__internal_0_$__cuda_sm20_div_rn_f64_full
        .type           $__internal_0_$__cuda_sm20_div_rn_f64_full,@function
        .size           $__internal_0_$__cuda_sm20_div_rn_f64_full,(.L_x_82 - $__internal_0_$__cuda_sm20_div_rn_f64_full)
$__internal_0_$__cuda_sm20_div_rn_f64_full:
[C---:B------:R-:W-:Y:S01]  /*0680*/  FSETP.GEU.AND P0, PT, |R15|.reuse, 1.469367938527859385e-39, PT ;  /* 0x001000000f00780b */ /* 0x040fe20003f0e200 */
[----:B------:R-:W-:Y:S01]  /*0690*/  IMAD.MOV.U32 R18, RZ, RZ, 0x1 ;  /* 0x00000001ff127424 */ /* 0x000fe200078e00ff */
[----:B------:R-:W-:Y:S01]  /*06a0*/  LOP3.LUT R12, R15, 0x800fffff, RZ, 0xc0, !PT ;  /* 0x800fffff0f0c7812 */ /* 0x000fe200078ec0ff */
[----:B------:R-:W-:Y:S01]  /*06b0*/  IMAD.MOV.U32 R25, RZ, RZ, 0x1ca00000 ;  /* 0x1ca00000ff197424 */ /* 0x000fe200078e00ff */
[C---:B------:R-:W-:Y:S01]  /*06c0*/  FSETP.GEU.AND P2, PT, |R17|.reuse, 1.469367938527859385e-39, PT ;  /* 0x001000001100780b */ /* 0x040fe20003f4e200 */
[----:B------:R-:W-:Y:S01]  /*06d0*/  BSSY.RECONVERGENT B1, `(.L_x_6) ;  /* 0x0000052000017945 */ /* 0x000fe20003800200 */
[----:B------:R-:W-:Y:S01]  /*06e0*/  LOP3.LUT R13, R12, 0x3ff00000, RZ, 0xfc, !PT ;  /* 0x3ff000000c0d7812 */ /* 0x000fe200078efcff */
[----:B------:R-:W-:Y:S01]  /*06f0*/  IMAD.MOV.U32 R12, RZ, RZ, R14 ;  /* 0x000000ffff0c7224 */ /* 0x000fe200078e000e */
[----:B------:R-:W-:Y:S02]  /*0700*/  LOP3.LUT R24, R17, 0x7ff00000, RZ, 0xc0, !PT ;  /* 0x7ff0000011187812 */ /* 0x000fe400078ec0ff */
[----:B------:R-:W-:-:S03]  /*0710*/  LOP3.LUT R27, R15, 0x7ff00000, RZ, 0xc0, !PT ;  /* 0x7ff000000f1b7812 */ /* 0x000fc600078ec0ff */
[----:B------:R-:W-:Y:S01]  /*0720*/  @!P0 DMUL R12, R14, 8.98846567431157953865e+307 ;  /* 0x7fe000000e0c8828 */ /* 0x000fe20000000000 */
[----:B------:R-:W-:-:S03]  /*0730*/  ISETP.GE.U32.AND P1, PT, R24, R27, PT ;  /* 0x0000001b1800720c */ /* 0x000fc60003f26070 */
[----:B------:R-:W-:Y:S02]  /*0740*/  @!P2 LOP3.LUT R21, R15, 0x7ff00000, RZ, 0xc0, !PT ;  /* 0x7ff000000f15a812 */ /* 0x000fe400078ec0ff */
[----:B------:R-:W0:Y:S02]  /*0750*/  MUFU.RCP64H R19, R13 ;  /* 0x0000000d00137308 */ /* 0x000e240000001800 */
[----:B------:R-:W-:Y:S02]  /*0760*/  @!P2 ISETP.GE.U32.AND P3, PT, R24, R21, PT ;  /* 0x000000151800a20c */ /* 0x000fe40003f66070 */
[----:B------:R-:W-:Y:S02]  /*0770*/  @!P0 LOP3.LUT R27, R13, 0x7ff00000, RZ, 0xc0, !PT ;  /* 0x7ff000000d1b8812 */ /* 0x000fe400078ec0ff */
[----:B------:R-:W-:-:S04]  /*0780*/  @!P2 SEL R21, R25, 0x63400000, !P3 ;  /* 0x634000001915a807 */ /* 0x000fc80005800000 */
[----:B------:R-:W-:-:S04]  /*0790*/  @!P2 LOP3.LUT R22, R21, 0x80000000, R17, 0xf8, !PT ;  /* 0x800000001516a812 */ /* 0x000fc800078ef811 */
[----:B------:R-:W-:Y:S02]  /*07a0*/  @!P2 LOP3.LUT R23, R22, 0x100000, RZ, 0xfc, !PT ;  /* 0x001000001617a812 */ /* 0x000fe400078efcff */
[----:B------:R-:W-:Y:S01]  /*07b0*/  @!P2 MOV R22, RZ ;  /* 0x000000ff0016a202 */ /* 0x000fe20000000f00 */
[----:B0-----:R-:W-:-:S08]  /*07c0*/  DFMA R2, R18, -R12, 1 ;  /* 0x3ff000001202742b */ /* 0x001fd0000000080c */
[----:B------:R-:W-:-:S08]  /*07d0*/  DFMA R2, R2, R2, R2 ;  /* 0x000000020202722b */ /* 0x000fd00000000002 */
[----:B------:R-:W-:Y:S01]  /*07e0*/  DFMA R18, R18, R2, R18 ;  /* 0x000000021212722b */ /* 0x000fe20000000012 */
[----:B------:R-:W-:Y:S01]  /*07f0*/  SEL R3, R25, 0x63400000, !P1 ;  /* 0x6340000019037807 */ /* 0x000fe20004800000 */
[----:B------:R-:W-:-:S03]  /*0800*/  IMAD.MOV.U32 R2, RZ, RZ, R16 ;  /* 0x000000ffff027224 */ /* 0x000fc600078e0010 */
[----:B------:R-:W-:-:S03]  /*0810*/  LOP3.LUT R3, R3, 0x800fffff, R17, 0xf8, !PT ;  /* 0x800fffff03037812 */ /* 0x000fc600078ef811 */
[----:B------:R-:W-:-:S03]  /*0820*/  DFMA R20, R18, -R12, 1 ;  /* 0x3ff000001214742b */ /* 0x000fc6000000080c */
[----:B------:R-:W-:-:S05]  /*0830*/  @!P2 DFMA R2, R2, 2, -R22 ;  /* 0x400000000202a82b */ /* 0x000fca0000000816 */
[----:B------:R-:W-:-:S08]  /*0840*/  DFMA R18, R18, R20, R18 ;  /* 0x000000141212722b */ /* 0x000fd00000000012 */
[----:B------:R-:W-:-:S08]  /*0850*/  DMUL R20, R18, R2 ;  /* 0x0000000212147228 */ /* 0x000fd00000000000 */
[----:B------:R-:W-:-:S08]  /*0860*/  DFMA R22, R20, -R12, R2 ;  /* 0x8000000c1416722b */ /* 0x000fd00000000002 */
[----:B------:R-:W-:Y:S01]  /*0870*/  DFMA R22, R18, R22, R20 ;  /* 0x000000161216722b */ /* 0x000fe20000000014 */
[----:B------:R-:W-:Y:S01]  /*0880*/  IMAD.MOV.U32 R20, RZ, RZ, R24 ;  /* 0x000000ffff147224 */ /* 0x000fe200078e0018 */
[----:B------:R-:W-:Y:S01]  /*0890*/  @!P2 LOP3.LUT R20, R3, 0x7ff00000, RZ, 0xc0, !PT ;  /* 0x7ff000000314a812 */ /* 0x000fe200078ec0ff */
[----:B------:R-:W-:-:S04]  /*08a0*/  VIADD R19, R27, 0xffffffff ;  /* 0xffffffff1b137836 */ /* 0x000fc80000000000 */
[----:B------:R-:W-:-:S05]  /*08b0*/  VIADD R18, R20, 0xffffffff ;  /* 0xffffffff14127836 */ /* 0x000fca0000000000 */
[----:B------:R-:W-:-:S04]  /*08c0*/  ISETP.GT.U32.AND P0, PT, R18, 0x7feffffe, PT ;  /* 0x7feffffe1200780c */ /* 0x000fc80003f04070 */
[----:B------:R-:W-:-:S13]  /*08d0*/  ISETP.GT.U32.OR P0, PT, R19, 0x7feffffe, P0 ;  /* 0x7feffffe1300780c */ /* 0x000fda0000704470 */
[----:B------:R-:W-:Y:S05]  /*08e0*/  @P0 BRA `(.L_x_7) ;  /* 0x00000000006c0947 */ /* 0x000fea0003800000 */
[----:B------:R-:W-:Y:S01]  /*08f0*/  LOP3.LUT R17, R15, 0x7ff00000, RZ, 0xc0, !PT ;  /* 0x7ff000000f117812 */ /* 0x000fe200078ec0ff */
[----:B------:R-:W-:-:S03]  /*0900*/  IMAD.MOV.U32 R20, RZ, RZ, RZ ;  /* 0x000000ffff147224 */ /* 0x000fc600078e00ff */
[CC--:B------:R-:W-:Y:S02]  /*0910*/  VIADDMNMX R16, R24.reuse, -R17.reuse, 0xb9600000, !PT ;  /* 0xb960000018107446 */ /* 0x0c0fe40007800911 */
[----:B------:R-:W-:Y:S02]  /*0920*/  ISETP.GE.U32.AND P0, PT, R24, R17, PT ;  /* 0x000000111800720c */ /* 0x000fe40003f06070 */
[----:B------:R-:W-:Y:S02]  /*0930*/  VIMNMX R16, PT, PT, R16, 0x46a00000, PT ;  /* 0x46a0000010107848 */ /* 0x000fe40003fe0100 */
[----:B------:R-:W-:-:S05]  /*0940*/  SEL R25, R25, 0x63400000, !P0 ;  /* 0x6340000019197807 */ /* 0x000fca0004000000 */
[----:B------:R-:W-:-:S04]  /*0950*/  IMAD.IADD R16, R16, 0x1, -R25 ;  /* 0x0000000110107824 */ /* 0x000fc800078e0a19 */
[----:B------:R-:W-:-:S06]  /*0960*/  VIADD R21, R16, 0x7fe00000 ;  /* 0x7fe0000010157836 */ /* 0x000fcc0000000000 */
[----:B------:R-:W-:-:S10]  /*0970*/  DMUL R18, R22, R20 ;  /* 0x0000001416127228 */ /* 0x000fd40000000000 */
[----:B------:R-:W-:-:S13]  /*0980*/  FSETP.GTU.AND P0, PT, |R19|, 1.469367938527859385e-39, PT ;  /* 0x001000001300780b */ /* 0x000fda0003f0c200 */
[----:B------:R-:W-:Y:S05]  /*0990*/  @P0 BRA `(.L_x_8) ;  /* 0x0000000000940947 */ /* 0x000fea0003800000 */
[----:B------:R-:W-:Y:S01]  /*09a0*/  DFMA R2, R22, -R12, R2 ;  /* 0x8000000c1602722b */ /* 0x000fe20000000002 */
[----:B------:R-:W-:-:S09]  /*09b0*/  IMAD.MOV.U32 R20, RZ, RZ, RZ ;  /* 0x000000ffff147224 */ /* 0x000fd200078e00ff */
[C---:B------:R-:W-:Y:S02]  /*09c0*/  FSETP.NEU.AND P0, PT, R3.reuse, RZ, PT ;  /* 0x000000ff0300720b */ /* 0x040fe40003f0d000 */
[----:B------:R-:W-:-:S04]  /*09d0*/  LOP3.LUT R15, R3, 0x80000000, R15, 0x48, !PT ;  /* 0x80000000030f7812 */ /* 0x000fc800078e480f */
[----:B------:R-:W-:-:S07]  /*09e0*/  LOP3.LUT R21, R15, R21, RZ, 0xfc, !PT ;  /* 0x000000150f157212 */ /* 0x000fce00078efcff */
[----:B------:R-:W-:Y:S05]  /*09f0*/  @!P0 BRA `(.L_x_8) ;  /* 0x00000000007c8947 */ /* 0x000fea0003800000 */
[----:B------:R-:W-:Y:S01]  /*0a00*/  IMAD.MOV R3, RZ, RZ, -R16 ;  /* 0x000000ffff037224 */ /* 0x000fe200078e0a10 */
[----:B------:R-:W-:Y:S01]  /*0a10*/  DMUL.RP R20, R22, R20 ;  /* 0x0000001416147228 */ /* 0x000fe20000008000 */
[----:B------:R-:W-:-:S06]  /*0a20*/  IMAD.MOV.U32 R2, RZ, RZ, RZ ;  /* 0x000000ffff027224 */ /* 0x000fcc00078e00ff */
[----:B------:R-:W-:-:S03]  /*0a30*/  DFMA R2, R18, -R2, R22 ;  /* 0x800000021202722b */ /* 0x000fc60000000016 */
[----:B------:R-:W-:-:S03]  /*0a40*/  LOP3.LUT R15, R21, R15, RZ, 0x3c, !PT ;  /* 0x0000000f150f7212 */ /* 0x000fc600078e3cff */
[----:B------:R-:W-:-:S04]  /*0a50*/  IADD3 R2, PT, PT, -R16, -0x43300000, RZ ;  /* 0xbcd0000010027810 */ /* 0x000fc80007ffe1ff */
[----:B------:R-:W-:-:S04]  /*0a60*/  FSETP.NEU.AND P0, PT, |R3|, R2, PT ;  /* 0x000000020300720b */ /* 0x000fc80003f0d200 */
[----:B------:R-:W-:Y:S02]  /*0a70*/  FSEL R18, R20, R18, !P0 ;  /* 0x0000001214127208 */ /* 0x000fe40004000000 */
[----:B------:R-:W-:Y:S01]  /*0a80*/  FSEL R19, R15, R19, !P0 ;  /* 0x000000130f137208 */ /* 0x000fe20004000000 */
[----:B------:R-:W-:Y:S06]  /*0a90*/  BRA `(.L_x_8) ;  /* 0x0000000000547947 */ /* 0x000fec0003800000 */
.L_x_7:
[----:B------:R-:W-:-:S14]  /*0aa0*/  DSETP.NAN.AND P0, PT, R16, R16, PT ;  /* 0x000000101000722a */ /* 0x000fdc0003f08000 */
[----:B------:R-:W-:Y:S05]  /*0ab0*/  @P0 BRA `(.L_x_9) ;  /* 0x0000000000440947 */ /* 0x000fea0003800000 */
[----:B------:R-:W-:-:S14]  /*0ac0*/  DSETP.NAN.AND P0, PT, R14, R14, PT ;  /* 0x0000000e0e00722a */ /* 0x000fdc0003f08000 */
[----:B------:R-:W-:Y:S05]  /*0ad0*/  @P0 BRA `(.L_x_10) ;  /* 0x0000000000300947 */ /* 0x000fea0003800000 */
[----:B------:R-:W-:Y:S01]  /*0ae0*/  ISETP.NE.AND P0, PT, R20, R27, PT ;  /* 0x0000001b1400720c */ /* 0x000fe20003f05270 */
[----:B------:R-:W-:Y:S01]  /*0af0*/  IMAD.MOV.U32 R19, RZ, RZ, -0x80000 ;  /* 0xfff80000ff137424 */ /* 0x000fe200078e00ff */
[----:B------:R-:W-:-:S11]  /*0b00*/  MOV R18, 0x0 ;  /* 0x0000000000127802 */ /* 0x000fd60000000f00 */
[----:B------:R-:W-:Y:S05]  /*0b10*/  @!P0 BRA `(.L_x_8) ;  /* 0x0000000000348947 */ /* 0x000fea0003800000 */
[----:B------:R-:W-:Y:S02]  /*0b20*/  ISETP.NE.AND P0, PT, R20, 0x7ff00000, PT ;  /* 0x7ff000001400780c */ /* 0x000fe40003f05270 */
[----:B------:R-:W-:Y:S02]  /*0b30*/  LOP3.LUT R19, R17, 0x80000000, R15, 0x48, !PT ;  /* 0x8000000011137812 */ /* 0x000fe400078e480f */
[----:B------:R-:W-:-:S13]  /*0b40*/  ISETP.EQ.OR P0, PT, R27, RZ, !P0 ;  /* 0x000000ff1b00720c */ /* 0x000fda0004702670 */
[----:B------:R-:W-:Y:S01]  /*0b50*/  @P0 LOP3.LUT R2, R19, 0x7ff00000, RZ, 0xfc, !PT ;  /* 0x7ff0000013020812 */ /* 0x000fe200078efcff */
[----:B------:R-:W-:Y:S02]  /*0b60*/  @!P0 IMAD.MOV.U32 R18, RZ, RZ, RZ ;  /* 0x000000ffff128224 */ /* 0x000fe400078e00ff */
[----:B------:R-:W-:Y:S02]  /*0b70*/  @P0 IMAD.MOV.U32 R18, RZ, RZ, RZ ;  /* 0x000000ffff120224 */ /* 0x000fe400078e00ff */
[----:B------:R-:W-:Y:S01]  /*0b80*/  @P0 IMAD.MOV.U32 R19, RZ, RZ, R2 ;  /* 0x000000ffff130224 */ /* 0x000fe200078e0002 */
[----:B------:R-:W-:Y:S06]  /*0b90*/  BRA `(.L_x_8) ;  /* 0x0000000000147947 */ /* 0x000fec0003800000 */
.L_x_10:
[----:B------:R-:W-:Y:S01]  /*0ba0*/  LOP3.LUT R19, R15, 0x80000, RZ, 0xfc, !PT ;  /* 0x000800000f137812 */ /* 0x000fe200078efcff */
[----:B------:R-:W-:Y:S01]  /*0bb0*/  IMAD.MOV.U32 R18, RZ, RZ, R14 ;  /* 0x000000ffff127224 */ /* 0x000fe200078e000e */
[----:B------:R-:W-:Y:S06]  /*0bc0*/  BRA `(.L_x_8) ;  /* 0x0000000000087947 */ /* 0x000fec0003800000 */
.L_x_9:
[----:B------:R-:W-:Y:S01]  /*0bd0*/  LOP3.LUT R19, R17, 0x80000, RZ, 0xfc, !PT ;  /* 0x0008000011137812 */ /* 0x000fe200078efcff */
[----:B------:R-:W-:-:S07]  /*0be0*/  IMAD.MOV.U32 R18, RZ, RZ, R16 ;  /* 0x000000ffff127224 */ /* 0x000fce00078e0010 */
.L_x_8:
[----:B------:R-:W-:Y:S05]  /*0bf0*/  BSYNC.RECONVERGENT B1 ;  /* 0x0000000000017941 */ /* 0x000fea0003800200 */
.L_x_6:
[----:B------:R-:W-:Y:S02]  /*0c00*/  IMAD.MOV.U32 R2, RZ, RZ, R0 ;  /* 0x000000ffff027224 */ /* 0x000fe400078e0000 */
[----:B------:R-:W-:-:S04]  /*0c10*/  IMAD.MOV.U32 R3, RZ, RZ, 0x0 ;  /* 0x00000000ff037424 */ /* 0x000fc800078e00ff */
[----:B------:R-:W-:Y:S05]  /*0c20*/  RET.REL.NODEC R2 `(update_p2) ;  /* 0xfffffff002f47950 */ /* 0x000fea0003c3ffff */
.L_x_11:
[----:B------:R-:W-:-:S00]  /*0c30*/  BRA `(.L_x_11) ;  /* 0xfffffffc00fc7947 */ /* 0x000fc0000383ffff */
[----:B------:R-:W-:-:S00]  /*0c40*/  NOP ;  /* 0x0000000000007918 */ /* 0x000fc00000000000 */
        /* <DEDUP_REMOVED lines=11> */
.L_x_82:


//--------------------- .text.compute_force       --------------------------
	.section	.text.compute_force,"ax",@progbits
	.align	128
        .global         compute_force
        .type           compute_force,@function
        .size           compute_force,(.L_x_84 - compute_force)
        .other          compute_force,@"STO_CUDA_ENTRY STV_DEFAULT"
compute_force:
.text.compute_force:
        /* <DEDUP_REMOVED lines=9> */
[----:B------:R-:W0:Y:S07]  /*0090*/  LDCU.64 UR14, c[0x0][0x358] ;  /* 0x00006b00ff0e77ac */ /* 0x000e2e0008000a00 */
[----:B------:R-:W1:Y:S01]  /*00a0*/  LDC.64 R8, c[0x0][0x380] ;  /* 0x0000e000ff087b82 */ /* 0x000e620000000a00 */
[----:B0-----:R-:W2:Y:S01]  /*00b0*/  LDG.E.64 R6, desc[UR14][R6.64] ;  /* 0x0000000e06067981 */ /* 0x001ea2000c1e1b00 */
[----:B------:R-:W-:-:S04]  /*00c0*/  IMAD R3, R2, 0x3, RZ ;  /* 0x0000000302037824 */ /* 0x000fc800078e02ff */
[----:B-1----:R-:W-:-:S05]  /*00d0*/  IMAD.WIDE R8, R3, 0x8, R8 ;  /* 0x0000000803087825 */ /* 0x002fca00078e0208 */
[----:B------:R-:W3:Y:S01]  /*00e0*/  LDG.E.64 R26, desc[UR14][R8.64] ;  /* 0x0000000e081a7981 */ /* 0x000ee2000c1e1b00 */
[----:B------:R-:W0:Y:S03]  /*00f0*/  LDC.64 R4, c[0x0][0x3a0] ;  /* 0x0000e800ff047b82 */ /* 0x000e260000000a00 */
[----:B------:R-:W5:Y:S04]  /*0100*/  LDG.E.64 R24, desc[UR14][R8.64+0x8] ;  /* 0x0000080e08187981 */ /* 0x000f68000c1e1b00 */
[----:B------:R-:W5:Y:S04]  /*0110*/  LDG.E.64 R22, desc[UR14][R8.64+0x10] ;  /* 0x0000100e08167981 */ /* 0x000f68000c1e1b00 */
[----:B0-----:R-:W4:Y:S04]  /*0120*/  LDG.E.64 R14, desc[UR14][R4.64] ;  /* 0x0000000e040e7981 */ /* 0x001f28000c1e1b00 */
[----:B------:R-:W4:Y:S04]  /*0130*/  LDG.E.64 R16, desc[UR14][R4.64+0x8] ;  /* 0x0000080e04107981 */ /* 0x000f28000c1e1b00 */
[----:B------:R0:W4:Y:S01]  /*0140*/  LDG.E.64 R18, desc[UR14][R4.64+0x10] ;  /* 0x0000100e04127981 */ /* 0x000122000c1e1b00 */
[----:B------:R-:W-:Y:S01]  /*0150*/  IMAD.MOV.U32 R10, RZ, RZ, 0x1 ;  /* 0x00000001ff0a7424 */ /* 0x000fe200078e00ff */
[----:B------:R-:W-:Y:S01]  /*0160*/  BSSY.RECONVERGENT B0, `(.L_x_12) ;  /* 0x000001b000007945 */ /* 0x000fe20003800200 */
[----:B--2---:R-:W1:Y:S04]  /*0170*/  MUFU.RCP64H R11, R7 ;  /* 0x00000007000b7308 */ /* 0x004e680000001800 */
[----:B-1----:R-:W-:-:S08]  /*0180*/  DFMA R12, -R6, R10, 1 ;  /* 0x3ff00000060c742b */ /* 0x002fd0000000010a */
[----:B------:R-:W-:-:S08]  /*0190*/  DFMA R12, R12, R12, R12 ;  /* 0x0000000c0c0c722b */ /* 0x000fd0000000000c */
[----:B------:R-:W-:-:S08]  /*01a0*/  DFMA R12, R10, R12, R10 ;  /* 0x0000000c0a0c722b */ /* 0x000fd0000000000a */
[----:B------:R-:W-:-:S08]  /*01b0*/  DFMA R10, -R6, R12, 1 ;  /* 0x3ff00000060a742b */ /* 0x000fd0000000010c */
[----:B------:R-:W-:-:S08]  /*01c0*/  DFMA R10, R12, R10, R12 ;  /* 0x0000000a0c0a722b */ /* 0x000fd0000000000c */
[----:B---3--:R-:W-:-:S08]  /*01d0*/  DMUL R12, R26, R10 ;  /* 0x0000000a1a0c7228 */ /* 0x008fd00000000000 */
[----:B0-----:R-:W-:-:S08]  /*01e0*/  DFMA R4, -R6, R12, R26 ;  /* 0x0000000c0604722b */ /* 0x001fd0000000011a */
[----:B------:R-:W-:Y:S01]  /*01f0*/  DFMA R4, R10, R4, R12 ;  /* 0x000000040a04722b */ /* 0x000fe2000000000c */
[----:B------:R-:W-:-:S09]  /*0200*/  FSETP.GEU.AND P1, PT, |R27|, 6.5827683646048100446e-37, PT ;  /* 0x036000001b00780b */ /* 0x000fd20003f2e200 */
[----:B------:R-:W-:-:S05]  /*0210*/  FFMA R0, RZ, R7, R5 ;  /* 0x00000007ff007223 */ /* 0x000fca0000000005 */
[----:B------:R-:W-:Y:S02]  /*0220*/  FSETP.GT.AND P0, PT, |R0|, 1.469367938527859385e-39, PT ;  /* 0x001000000000780b */ /* 0x000fe40003f04200 */
[----:B----4-:R-:W-:Y:S02]  /*0230*/  R2UR UR4, R14 ;  /* 0x000000000e0472ca */ /* 0x010fe400000e0000 */
[----:B------:R-:W-:Y:S02]  /*0240*/  R2UR UR5, R15 ;  /* 0x000000000f0572ca */ /* 0x000fe400000e0000 */
[----:B------:R-:W-:Y:S02]  /*0250*/  R2UR UR6, R16 ;  /* 0x00000000100672ca */ /* 0x000fe400000e0000 */
[----:B------:R-:W-:Y:S02]  /*0260*/  R2UR UR7, R17 ;  /* 0x00000000110772ca */ /* 0x000fe400000e0000 */
[----:B------:R-:W-:-:S02]  /*0270*/  R2UR UR8, R18 ;  /* 0x00000000120872ca */ /* 0x000fc400000e0000 */
[----:B------:R-:W-:Y:S01]  /*0280*/  R2UR UR9, R19 ;  /* 0x00000000130972ca */ /* 0x000fe200000e0000 */
[----:B------:R-:W-:-:S14]  /*0290*/  @P0 BRA P1, `(.L_x_13) ;  /* 0x00000000001c0947 */ /* 0x000fdc0000800000 */
[----:B------:R-:W-:Y:S01]  /*02a0*/  IMAD.MOV.U32 R10, RZ, RZ, R6 ;  /* 0x000000ffff0a7224 */ /* 0x000fe200078e0006 */
[----:B------:R-:W-:Y:S01]  /*02b0*/  MOV R0, 0x300 ;  /* 0x0000030000007802 */ /* 0x000fe20000000f00 */
[----:B------:R-:W-:Y:S02]  /*02c0*/  IMAD.MOV.U32 R11, RZ, RZ, R7 ;  /* 0x000000ffff0b7224 */ /* 0x000fe400078e0007 */
[----:B------:R-:W-:Y:S02]  /*02d0*/  IMAD.MOV.U32 R12, RZ, RZ, R26 ;  /* 0x000000ffff0c7224 */ /* 0x000fe400078e001a */
[----:B------:R-:W-:-:S07]  /*02e0*/  IMAD.MOV.U32 R13, RZ, RZ, R27 ;  /* 0x000000ffff0d7224 */ /* 0x000fce00078e001b */
[----:B-----5:R-:W-:Y:S05]  /*02f0*/  CALL.REL.NOINC `($__internal_2_$__cuda_sm20_div_rn_f64_full) ;  /* 0x0000001c00847944 */ /* 0x020fea0003c00000 */
[----:B------:R-:W-:-:S07]  /*0300*/  IMAD.MOV.U32 R5, RZ, RZ, R9 ;  /* 0x000000ffff057224 */ /* 0x000fce00078e0009 */
.L_x_13:
[----:B------:R-:W-:Y:S05]  /*0310*/  BSYNC.RECONVERGENT B0 ;  /* 0x0000000000007941 */ /* 0x000fea0003800200 */
.L_x_12:
[----:B------:R-:W0:Y:S02]  /*0320*/  LDC.64 R6, c[0x0][0x3b0] ;  /* 0x0000ec00ff067b82 */ /* 0x000e240000000a00 */
[----:B0-----:R-:W2:Y:S01]  /*0330*/  LDG.E.64 R6, desc[UR14][R6.64+0x8] ;  /* 0x0000080e06067981 */ /* 0x001ea2000c1e1b00 */
[----:B------:R-:W-:Y:S01]  /*0340*/  IMAD.MOV.U32 R8, RZ, RZ, 0x1 ;  /* 0x00000001ff087424 */ /* 0x000fe200078e00ff */
[----:B-----5:R-:W-:Y:S01]  /*0350*/  FSETP.GEU.AND P1, PT, |R25|, 6.5827683646048100446e-37, PT ;  /* 0x036000001900780b */ /* 0x020fe20003f2e200 */
[----:B------:R0:W1:Y:S01]  /*0360*/  F2I.F64.TRUNC R5, R4 ;  /* 0x0000000400057311 */ /* 0x000062000030d100 */
[----:B------:R-:W-:Y:S07]  /*0370*/  BSSY.RECONVERGENT B0, `(.L_x_14) ;  /* 0x0000014000007945 */ /* 0x000fee0003800200 */
[----:B--2---:R-:W2:Y:S02]  /*0380*/  MUFU.RCP64H R9, R7 ;  /* 0x0000000700097308 */ /* 0x004ea40000001800 */
[----:B--2---:R-:W-:-:S08]  /*0390*/  DFMA R10, -R6, R8, 1 ;  /* 0x3ff00000060a742b */ /* 0x004fd00000000108 */
[----:B------:R-:W-:-:S08]  /*03a0*/  DFMA R10, R10, R10, R10 ;  /* 0x0000000a0a0a722b */ /* 0x000fd0000000000a */
[----:B------:R-:W-:-:S08]  /*03b0*/  DFMA R10, R8, R10, R8 ;  /* 0x0000000a080a722b */ /* 0x000fd00000000008 */
[----:B------:R-:W-:-:S08]  /*03c0*/  DFMA R8, -R6, R10, 1 ;  /* 0x3ff000000608742b */ /* 0x000fd0000000010a */
[----:B------:R-:W-:-:S08]  /*03d0*/  DFMA R8, R10, R8, R10 ;  /* 0x000000080a08722b */ /* 0x000fd0000000000a */
[----:B------:R-:W-:-:S08]  /*03e0*/  DMUL R10, R24, R8 ;  /* 0x00000008180a7228 */ /* 0x000fd00000000000 */
[----:B------:R-:W-:-:S08]  /*03f0*/  DFMA R12, -R6, R10, R24 ;  /* 0x0000000a060c722b */ /* 0x000fd00000000118 */
[----:B------:R-:W-:-:S10]  /*0400*/  DFMA R8, R8, R12, R10 ;  /* 0x0000000c0808722b */ /* 0x000fd4000000000a */
[----:B------:R-:W-:-:S05]  /*0410*/  FFMA R0, RZ, R7, R9 ;  /* 0x00000007ff007223 */ /* 0x000fca0000000009 */
[----:B------:R-:W-:-:S13]  /*0420*/  FSETP.GT.AND P0, PT, |R0|, 1.469367938527859385e-39, PT ;  /* 0x001000000000780b */ /* 0x000fda0003f04200 */
[----:B01----:R-:W-:Y:S05]  /*0430*/  @P0 BRA P1, `(.L_x_15) ;  /* 0x00000000001c0947 */ /* 0x003fea0000800000 */
[----:B------:R-:W-:Y:S01]  /*0440*/  IMAD.MOV.U32 R10, RZ, RZ, R6 ;  /* 0x000000ffff0a7224 */ /* 0x000fe200078e0006 */
[----:B------:R-:W-:Y:S01]  /*0450*/  MOV R0, 0x4a0 ;  /* 0x000004a000007802 */ /* 0x000fe20000000f00 */
[----:B------:R-:W-:Y:S02]  /*0460*/  IMAD.MOV.U32 R11, RZ, RZ, R7 ;  /* 0x000000ffff0b7224 */ /* 0x000fe400078e0007 */
[----:B------:R-:W-:Y:S02]  /*0470*/  IMAD.MOV.U32 R12, RZ, RZ, R24 ;  /* 0x000000ffff0c7224 */ /* 0x000fe400078e0018 */
[----:B------:R-:W-:-:S07]  /*0480*/  IMAD.MOV.U32 R13, RZ, RZ, R25 ;  /* 0x000000ffff0d7224 */ /* 0x000fce00078e0019 */
[----:B------:R-:W-:Y:S05]  /*0490*/  CALL.REL.NOINC `($__internal_2_$__cuda_sm20_div_rn_f64_full) ;  /* 0x0000001c001c7944 */ /* 0x000fea0003c00000 */
[----:B------:R-:W-:-:S07]  /*04a0*/  IMAD.MOV.U32 R8, RZ, RZ, R4 ;  /* 0x000000ffff087224 */ /* 0x000fce00078e0004 */
.L_x_15:
[----:B------:R-:W-:Y:S05]  /*04b0*/  BSYNC.RECONVERGENT B0 ;  /* 0x0000000000007941 */ /* 0x000fea0003800200 */
.L_x_14:
[----:B------:R-:W0:Y:S02]  /*04c0*/  LDC.64 R10, c[0x0][0x3b0] ;  /* 0x0000ec00ff0a7b82 */ /* 0x000e240000000a00 */
[----:B0-----:R-:W2:Y:S01]  /*04d0*/  LDG.E.64 R10, desc[UR14][R10.64+0x10] ;  /* 0x0000100e0a0a7981 */ /* 0x001ea2000c1e1b00 */
[----:B------:R-:W-:Y:S01]  /*04e0*/  IMAD.MOV.U32 R6, RZ, RZ, 0x1 ;  /* 0x00000001ff067424 */ /* 0x000fe200078e00ff */
[----:B------:R-:W-:Y:S01]  /*04f0*/  FSETP.GEU.AND P1, PT, |R23|, 6.5827683646048100446e-37, PT ;  /* 0x036000001700780b */ /* 0x000fe20003f2e200 */
        /* <DEDUP_REMOVED lines=16> */
[----:B------:R-:W-:-:S07]  /*0600*/  IMAD.MOV.U32 R13, RZ, RZ, R23 ;  /* 0x000000ffff0d7224 */ /* 0x000fce00078e0017 */
[----:B------:R-:W-:Y:S05]  /*0610*/  CALL.REL.NOINC `($__internal_2_$__cuda_sm20_div_rn_f64_full) ;  /* 0x0000001800bc7944 */ /* 0x000fea0003c00000 */
[----:B------:R-:W-:Y:S02]  /*0620*/  IMAD.MOV.U32 R6, RZ, RZ, R4 ;  /* 0x000000ffff067224 */ /* 0x000fe400078e0004 */
[----:B------:R-:W-:-:S07]  /*0630*/  IMAD.MOV.U32 R7, RZ, RZ, R9 ;  /* 0x000000ffff077224 */ /* 0x000fce00078e0009 */
.L_x_17:
[----:B------:R-:W-:Y:S05]  /*0640*/  BSYNC.RECONVERGENT B0 ;  /* 0x0000000000007941 */ /* 0x000fea0003800200 */
.L_x_16:
[----:B------:R-:W0:Y:S02]  /*0650*/  LDC.64 R10, c[0x0][0x3a8] ;  /* 0x0000ea00ff0a7b82 */ /* 0x000e240000000a00 */
[----:B0-----:R-:W2:Y:S04]  /*0660*/  LDG.E R0, desc[UR14][R10.64] ;  /* 0x0000000e0a007981 */ /* 0x001ea8000c1e1900 */
[----:B------:R-:W3:Y:S04]  /*0670*/  LDG.E R3, desc[UR14][R10.64+0x4] ;  /* 0x0000040e0a037981 */ /* 0x000ee8000c1e1900 */
[----:B------:R0:W4:Y:S01]  /*0680*/  LDG.E R4, desc[UR14][R10.64+0x8] ;  /* 0x0000080e0a047981 */ /* 0x000122000c1e1900 */
[----:B------:R-:W-:-:S02]  /*0690*/  IMAD.U32 R20, RZ, RZ, UR4 ;  /* 0x00000004ff147e24 */ /* 0x000fc4000f8e00ff */
[----:B------:R-:W-:Y:S02]  /*06a0*/  IMAD.U32 R21, RZ, RZ, UR5 ;  /* 0x00000005ff157e24 */ /* 0x000fe4000f8e00ff */
[----:B------:R-:W-:Y:S02]  /*06b0*/  IMAD.U32 R18, RZ, RZ, UR6 ;  /* 0x00000006ff127e24 */ /* 0x000fe4000f8e00ff */
[----:B------:R-:W-:Y:S02]  /*06c0*/  IMAD.U32 R19, RZ, RZ, UR7 ;  /* 0x00000007ff137e24 */ /* 0x000fe4000f8e00ff */
[----:B------:R-:W-:-:S04]  /*06d0*/  DMUL R20, R20, 0.5 ;  /* 0x3fe0000014147828 */ /* 0x000fc80000000000 */
[----:B------:R-:W-:Y:S01]  /*06e0*/  DMUL R18, R18, 0.5 ;  /* 0x3fe0000012127828 */ /* 0x000fe20000000000 */
[----:B--2---:R-:W-:Y:S02]  /*06f0*/  R2UR UR10, R0 ;  /* 0x00000000000a72ca */ /* 0x004fe400000e0000 */
[----:B---3--:R-:W-:-:S05]  /*0700*/  VIADDMNMX.RELU R8, R3, 0xffffffff, R8, PT ;  /* 0xffffffff03087846 */ /* 0x008fca0003801108 */
[----:B------:R-:W-:-:S06]  /*0710*/  IMAD.IADD R8, R3, 0x1, R8 ;  /* 0x0000000103087824 */ /* 0x000fcc00078e0208 */
[----:B------:R-:W-:Y:S01]  /*0720*/  IABS R15, UR10 ;  /* 0x0000000a000f7c13 */ /* 0x000fe20008000000 */
[----:B------:R-:W-:-:S03]  /*0730*/  UIADD3 UR11, UPT, UPT, UR10, -0x1, URZ ;  /* 0xffffffff0a0b7890 */ /* 0x000fc6000fffe0ff */
[----:B------:R-:W1:Y:S03]  /*0740*/  I2F.RP R0, R15 ;  /* 0x0000000f00007306 */ /* 0x000e660000209400 */
[----:B------:R-:W-:-:S05]  /*0750*/  VIMNMX.RELU R5, PT, PT, R5, UR11, PT ;  /* 0x0000000b05057c48 */ /* 0x000fca000bfe1100 */
[C---:B------:R-:W-:Y:S02]  /*0760*/  VIADD R17, R5.reuse, UR10 ;  /* 0x0000000a05117c36 */ /* 0x040fe40008000000 */
[----:B------:R-:W-:Y:S01]  /*0770*/  VIADD R5, R5, UR11 ;  /* 0x0000000b05057c36 */ /* 0x000fe20008000000 */
[----:B------:R-:W-:Y:S01]  /*0780*/  UMOV UR11, 0xffffffff ;  /* 0xffffffff000b7882 */ /* 0x000fe20000000000 */
[----:B0-----:R-:W-:Y:S01]  /*0790*/  VIADD R11, R17, 0x1 ;  /* 0x00000001110b7836 */ /* 0x001fe20000000000 */
[----:B-1----:R-:W0:Y:S02]  /*07a0*/  MUFU.RCP R0, R0 ;  /* 0x0000000000007308 */ /* 0x002e240000001000 */
[----:B------:R-:W-:Y:S02]  /*07b0*/  IABS R10, R5 ;  /* 0x00000005000a7213 */ /* 0x000fe40000000000 */
[----:B------:R-:W-:Y:S01]  /*07c0*/  IABS R16, R11 ;  /* 0x0000000b00107213 */ /* 0x000fe20000000000 */
[----:B0-----:R-:W-:Y:S01]  /*07d0*/  VIADD R12, R0, 0xffffffe ;  /* 0x0ffffffe000c7836 */ /* 0x001fe20000000000 */
[----:B------:R-:W-:-:S03]  /*07e0*/  IABS R0, UR10 ;  /* 0x0000000a00007c13 */ /* 0x000fc60008000000 */
[----:B------:R0:W1:Y:S02]  /*07f0*/  F2I.FTZ.U32.TRUNC.NTZ R13, R12 ;  /* 0x0000000c000d7305 */ /* 0x000064000021f000 */
[----:B0-----:R-:W-:Y:S02]  /*0800*/  IMAD.MOV.U32 R12, RZ, RZ, RZ ;  /* 0x000000ffff0c7224 */ /* 0x001fe400078e00ff */
[----:B-1----:R-:W-:-:S04]  /*0810*/  IMAD.MOV R14, RZ, RZ, -R13 ;  /* 0x000000ffff0e7224 */ /* 0x002fc800078e0a0d */
[----:B------:R-:W-:Y:S01]  /*0820*/  IMAD R9, R14, R15, RZ ;  /* 0x0000000f0e097224 */ /* 0x000fe200078e02ff */
[----:B------:R-:W-:-:S03]  /*0830*/  IABS R14, R17 ;  /* 0x00000011000e7213 */ /* 0x000fc60000000000 */
[----:B------:R-:W-:-:S04]  /*0840*/  IMAD.HI.U32 R13, R13, R9, R12 ;  /* 0x000000090d0d7227 */ /* 0x000fc800078e000c */
[----:B------:R-:W-:Y:S02]  /*0850*/  IMAD.MOV R12, RZ, RZ, -R0 ;  /* 0x000000ffff0c7224 */ /* 0x000fe400078e0a00 */
[----:B------:R-:W-:-:S04]  /*0860*/  IMAD.HI.U32 R0, R13, R10, RZ ;  /* 0x0000000a0d007227 */ /* 0x000fc800078e00ff */
[----:B------:R-:W-:-:S04]  /*0870*/  IMAD.HI.U32 R9, R13, R14, RZ ;  /* 0x0000000e0d097227 */ /* 0x000fc800078e00ff */
[----:B------:R-:W-:-:S04]  /*0880*/  IMAD.HI.U32 R13, R13, R16, RZ ;  /* 0x000000100d0d7227 */ /* 0x000fc800078e00ff */
[-C--:B------:R-:W-:Y:S02]  /*0890*/  IMAD R0, R0, R12.reuse, R10 ;  /* 0x0000000c00007224 */ /* 0x080fe400078e020a */
[-C--:B------:R-:W-:Y:S02]  /*08a0*/  IMAD R10, R9, R12.reuse, R14 ;  /* 0x0000000c090a7224 */ /* 0x080fe400078e020e */
[----:B------:R-:W-:Y:S01]  /*08b0*/  IMAD R13, R13, R12, R16 ;  /* 0x0000000c0d0d7224 */ /* 0x000fe200078e0210 */
[C---:B------:R-:W-:Y:S01]  /*08c0*/  ISETP.GT.U32.AND P0, PT, R15.reuse, R0, PT ;  /* 0x000000000f00720c */ /* 0x040fe20003f04070 */
[----:B------:R0:W4:Y:S01]  /*08d0*/  F2I.F64.TRUNC R9, R6 ;  /* 0x0000000600097311 */ /* 0x000122000030d100 */
[C---:B------:R-:W-:Y:S01]  /*08e0*/  ISETP.GT.U32.AND P1, PT, R15.reuse, R10, PT ;  /* 0x0000000a0f00720c */ /* 0x040fe20003f24070 */
[----:B------:R-:W-:Y:S01]  /*08f0*/  IMAD.U32 R14, RZ, RZ, UR8 ;  /* 0x00000008ff0e7e24 */ /* 0x000fe2000f8e00ff */
[----:B------:R-:W-:Y:S02]  /*0900*/  ISETP.GT.U32.AND P2, PT, R15, R13, PT ;  /* 0x0000000d0f00720c */ /* 0x000fe40003f44070 */
[----:B0-----:R-:W-:-:S07]  /*0910*/  LOP3.LUT R7, RZ, UR10, RZ, 0x33, !PT ;  /* 0x0000000aff077c12 */ /* 0x001fce000f8e33ff */
[--C-:B------:R-:W-:Y:S01]  /*0920*/  @!P0 IMAD.IADD R0, R0, 0x1, -R15.reuse ;  /* 0x0000000100008824 */ /* 0x100fe200078e0a0f */
[----:B------:R-:W-:Y:S01]  /*0930*/  ISETP.GE.AND P0, PT, R5, RZ, PT ;  /* 0x000000ff0500720c */ /* 0x000fe20003f06270 */
[--C-:B------:R-:W-:Y:S01]  /*0940*/  @!P1 IMAD.IADD R10, R10, 0x1, -R15.reuse ;  /* 0x000000010a0a9824 */ /* 0x100fe200078e0a0f */
[----:B------:R-:W-:Y:S01]  /*0950*/  ISETP.GE.AND P1, PT, R17, RZ, PT ;  /* 0x000000ff1100720c */ /* 0x000fe20003f26270 */
[----:B------:R-:W-:Y:S01]  /*0960*/  @!P2 IMAD.IADD R13, R13, 0x1, -R15 ;  /* 0x000000010d0da824 */ /* 0x000fe200078e0a0f */
[C---:B------:R-:W-:Y:S02]  /*0970*/  ISETP.GT.U32.AND P3, PT, R15.reuse, R0, PT ;  /* 0x000000000f00720c */ /* 0x040fe40003f64070 */
[----:B------:R-:W-:Y:S02]  /*0980*/  CS2R R16, SRZ ;  /* 0x0000000000107805 */ /* 0x000fe4000001ff00 */
[C---:B------:R-:W-:Y:S02]  /*0990*/  ISETP.GT.U32.AND P4, PT, R15.reuse, R10, PT ;  /* 0x0000000a0f00720c */ /* 0x040fe40003f84070 */
[----:B------:R-:W-:-:S02]  /*09a0*/  ISETP.GT.U32.AND P5, PT, R15, R13, PT ;  /* 0x0000000d0f00720c */ /* 0x000fc40003fa4070 */
[----:B------:R-:W-:Y:S02]  /*09b0*/  ISETP.GE.AND P2, PT, R11, RZ, PT ;  /* 0x000000ff0b00720c */ /* 0x000fe40003f46270 */
[----:B----4-:R-:W-:-:S03]  /*09c0*/  VIADDMNMX.RELU R9, R4, 0xffffffff, R9, PT ;  /* 0xffffffff04097846 */ /* 0x010fc60003801109 */
[----:B------:R-:W-:Y:S01]  /*09d0*/  @!P3 IMAD.IADD R0, R0, 0x1, -R15 ;  /* 0x000000010000b824 */ /* 0x000fe200078e0a0f */
[----:B------:R-:W-:-:S03]  /*09e0*/  ISETP.NE.AND P3, PT, RZ, UR10, PT ;  /* 0x0000000aff007c0c */ /* 0x000fc6000bf65270 */
[--C-:B------:R-:W-:Y:S02]  /*09f0*/  @!P4 IMAD.IADD R10, R10, 0x1, -R15.reuse ;  /* 0x000000010a0ac824 */ /* 0x100fe400078e0a0f */
[----:B------:R-:W-:Y:S02]  /*0a00*/  @!P5 IMAD.IADD R13, R13, 0x1, -R15 ;  /* 0x000000010d0dd824 */ /* 0x000fe400078e0a0f */
[----:B------:R-:W-:Y:S02]  /*0a10*/  IMAD.U32 R15, RZ, RZ, UR9 ;  /* 0x00000009ff0f7e24 */ /* 0x000fe4000f8e00ff */
[----:B------:R-:W-:Y:S02]  /*0a20*/  @!P0 IMAD.MOV R0, RZ, RZ, -R0 ;  /* 0x000000ffff008224 */ /* 0x000fe400078e0a00 */
[----:B------:R-:W-:Y:S02]  /*0a30*/  @!P1 IMAD.MOV R10, RZ, RZ, -R10 ;  /* 0x000000ffff0a9224 */ /* 0x000fe400078e0a0a */
[----:B------:R-:W-:Y:S01]  /*0a40*/  @!P2 IMAD.MOV R13, RZ, RZ, -R13 ;  /* 0x000000ffff0da224 */ /* 0x000fe200078e0a0d */
[C---:B------:R-:W-:Y:S01]  /*0a50*/  SEL R5, R7.reuse, R0, !P3 ;  /* 0x0000000007057207 */ /* 0x040fe20005800000 */
[----:B------:R-:W-:Y:S01]  /*0a60*/  DMUL R14, R14, 0.5 ;  /* 0x3fe000000e0e7828 */ /* 0x000fe20000000000 */
[----:B------:R-:W-:-:S02]  /*0a70*/  SEL R6, R7, R10, !P3 ;  /* 0x0000000a07067207 */ /* 0x000fc40005800000 */
[----:B------:R-:W-:Y:S02]  /*0a80*/  CS2R R10, SRZ ;  /* 0x00000000000a7805 */ /* 0x000fe4000001ff00 */
[----:B------:R-:W-:Y:S02]  /*0a90*/  SEL R7, R7, R13, !P3 ;  /* 0x0000000d07077207 */ /* 0x000fe40005800000 */
[----:B------:R-:W-:Y:S01]  /*0aa0*/  CS2R R12, SRZ ;  /* 0x00000000000c7805 */ /* 0x000fe2000001ff00 */
[----:B------:R-:W-:-:S07]  /*0ab0*/  IMAD.IADD R9, R4, 0x1, R9 ;  /* 0x0000000104097824 */ /* 0x000fce00078e0209 */
.L_x_40:
[-C--:B------:R-:W-:Y:S01]  /*0ac0*/  IABS R32, R4.reuse ;  /* 0x0000000400207213 */ /* 0x080fe20000000000 */
[----:B------:R-:W-:Y:S01]  /*0ad0*/  VIADD R0, R9, UR11 ;  /* 0x0000000b09007c36 */ /* 0x000fe20008000000 */
[----:B------:R-:W-:Y:S01]  /*0ae0*/  IABS R33, R4 ;  /* 0x0000000400217213 */ /* 0x000fe20000000000 */
[----:B------:R-:W-:Y:S01]  /*0af0*/  UIADD3 UR11, UPT, UPT, UR11, 0x1, URZ ;  /* 0x000000010b0b7890 */ /* 0x000fe2000fffe0ff */
[----:B------:R-:W0:Y:S01]  /*0b00*/  I2F.RP R30, R32 ;  /* 0x00000020001e7306 */ /* 0x000e220000209400 */
[----:B------:R-:W-:Y:S01]  /*0b10*/  UMOV UR12, 0xffffffff ;  /* 0xffffffff000c7882 */ /* 0x000fe20000000000 */
[----:B------:R-:W-:Y:S01]  /*0b20*/  ISETP.GE.AND P2, PT, R0, RZ, PT ;  /* 0x000000ff0000720c */ /* 0x000fe20003f46270 */
[----:B------:R-:W-:Y:S01]  /*0b30*/  IMAD.MOV R33, RZ, RZ, -R33 ;  /* 0x000000ffff217224 */ /* 0x000fe200078e0a21 */
[----:B------:R-:W-:-:S04]  /*0b40*/  UISETP.NE.AND UP0, UPT, UR11, 0x2, UPT ;  /* 0x000000020b00788c */ /* 0x000fc8000bf05270 */
[----:B0-----:R-:W0:Y:S02]  /*0b50*/  MUFU.RCP R30, R30 ;  /* 0x0000001e001e7308 */ /* 0x001e240000001000 */
[----:B0-----:R-:W-:Y:S01]  /*0b60*/  VIADD R28, R30, 0xffffffe ;  /* 0x0ffffffe1e1c7836 */ /* 0x001fe20000000000 */
[----:B------:R-:W-:-:S05]  /*0b70*/  IABS R30, R0 ;  /* 0x00000000001e7213 */ /* 0x000fca0000000000 */
[----:B------:R0:W1:Y:S02]  /*0b80*/  F2I.FTZ.U32.TRUNC.NTZ R29, R28 ;  /* 0x0000001c001d7305 */ /* 0x000064000021f000 */
[----:B0-----:R-:W-:Y:S02]  /*0b90*/  IMAD.MOV.U32 R28, RZ, RZ, RZ ;  /* 0x000000ffff1c7224 */ /* 0x001fe400078e00ff */
[----:B-1----:R-:W-:-:S04]  /*0ba0*/  IMAD.MOV R31, RZ, RZ, -R29 ;  /* 0x000000ffff1f7224 */ /* 0x002fc800078e0a1d */
[----:B------:R-:W-:-:S04]  /*0bb0*/  IMAD R31, R31, R32, RZ ;  /* 0x000000201f1f7224 */ /* 0x000fc800078e02ff */
[----:B------:R-:W-:-:S04]  /*0bc0*/  IMAD.HI.U32 R29, R29, R31, R28 ;  /* 0x0000001f1d1d7227 */ /* 0x000fc800078e001c */
[----:B------:R-:W-:Y:S02]  /*0bd0*/  IMAD.MOV.U32 R28, RZ, RZ, R33 ;  /* 0x000000ffff1c7224 */ /* 0x000fe400078e0021 */
[----:B------:R-:W-:-:S04]  /*0be0*/  IMAD.HI.U32 R29, R29, R30, RZ ;  /* 0x0000001e1d1d7227 */ /* 0x000fc800078e00ff */
[----:B------:R-:W-:-:S05]  /*0bf0*/  IMAD R29, R29, R28, R30 ;  /* 0x0000001c1d1d7224 */ /* 0x000fca00078e021e */
[----:B------:R-:W-:-:S13]  /*0c00*/  ISETP.GT.U32.AND P0, PT, R32, R29, PT ;  /* 0x0000001d2000720c */ /* 0x000fda0003f04070 */
[----:B------:R-:W-:Y:S01]  /*0c10*/  @!P0 IMAD.IADD R29, R29, 0x1, -R32 ;  /* 0x000000011d1d8824 */ /* 0x000fe200078e0a20 */
[----:B------:R-:W-:-:S04]  /*0c20*/  ISETP.NE.AND P0, PT, R4, RZ, PT ;  /* 0x000000ff0400720c */ /* 0x000fc80003f05270 */
[----:B------:R-:W-:-:S13]  /*0c30*/  ISETP.GT.U32.AND P1, PT, R32, R29, PT ;  /* 0x0000001d2000720c */ /* 0x000fda0003f24070 */
[----:B------:R-:W-:-:S04]  /*0c40*/  @!P1 IMAD.IADD R29, R29, 0x1, -R32 ;  /* 0x000000011d1d9824 */ /* 0x000fc800078e0a20 */
[----:B------:R-:W-:Y:S01]  /*0c50*/  @!P2 IMAD.MOV R29, RZ, RZ, -R29 ;  /* 0x000000ffff1da224 */ /* 0x000fe200078e0a1d */
[----:B------:R-:W-:-:S05]  /*0c60*/  @!P0 LOP3.LUT R29, RZ, R4, RZ, 0x33, !PT ;  /* 0x00000004ff1d8212 */ /* 0x000fca00078e33ff */
[----:B------:R-:W-:-:S07]  /*0c70*/  IMAD R38, R3, R29, RZ ;  /* 0x0000001d03267224 */ /* 0x000fce00078e02ff */
.L_x_39:
[-C--:B------:R-:W-:Y:S01]  /*0c80*/  IABS R32, R3.reuse ;  /* 0x0000000300207213 */ /* 0x080fe20000000000 */
[----:B------:R-:W-:Y:S01]  /*0c90*/  VIADD R0, R8, UR12 ;  /* 0x0000000c08007c36 */ /* 0x000fe20008000000 */
[----:B------:R-:W-:Y:S01]  /*0ca0*/  IABS R33, R3 ;  /* 0x0000000300217213 */ /* 0x000fe20000000000 */
[----:B------:R-:W0:Y:S01]  /*0cb0*/  LDCU.64 UR16, c[0x0][0x3b8] ;  /* 0x00007700ff1077ac */ /* 0x000e220008000a00 */
[----:B------:R-:W1:Y:S02]  /*0cc0*/  I2F.RP R30, R32 ;  /* 0x00000020001e7306 */ /* 0x000e640000209400 */
[----:B------:R-:W-:Y:S01]  /*0cd0*/  ISETP.GE.AND P2, PT, R0, RZ, PT ;  /* 0x000000ff0000720c */ /* 0x000fe20003f46270 */
[----:B------:R-:W-:-:S05]  /*0ce0*/  IMAD.MOV R33, RZ, RZ, -R33 ;  /* 0x000000ffff217224 */ /* 0x000fca00078e0a21 */
[----:B-1----:R-:W1:Y:S02]  /*0cf0*/  MUFU.RCP R30, R30 ;  /* 0x0000001e001e7308 */ /* 0x002e640000001000 */
[----:B-1----:R-:W-:Y:S01]  /*0d00*/  VIADD R28, R30, 0xffffffe ;  /* 0x0ffffffe1e1c7836 */ /* 0x002fe20000000000 */
[----:B------:R-:W-:-:S05]  /*0d10*/  IABS R30, R0 ;  /* 0x00000000001e7213 */ /* 0x000fca0000000000 */
[----:B------:R1:W2:Y:S02]  /*0d20*/  F2I.FTZ.U32.TRUNC.NTZ R29, R28 ;  /* 0x0000001c001d7305 */ /* 0x0002a4000021f000 */
[----:B-1----:R-:W-:Y:S02]  /*0d30*/  IMAD.MOV.U32 R28, RZ, RZ, RZ ;  /* 0x000000ffff1c7224 */ /* 0x002fe400078e00ff */
[----:B--2---:R-:W-:-:S04]  /*0d40*/  IMAD.MOV R31, RZ, RZ, -R29 ;  /* 0x000000ffff1f7224 */ /* 0x004fc800078e0a1d */
        /* <DEDUP_REMOVED lines=10> */
[----:B------:R-:W-:Y:S02]  /*0df0*/  IMAD.MOV.U32 R31, RZ, RZ, R29 ;  /* 0x000000ffff1f7224 */ /* 0x000fe400078e001d */
[----:B------:R-:W1:Y:S02]  /*0e00*/  LDC.64 R28, c[0x0][0x390] ;  /* 0x0000e400ff1c7b82 */ /* 0x000e640000000a00 */
[----:B------:R-:W-:Y:S01]  /*0e10*/  @!P2 IMAD.MOV R31, RZ, RZ, -R31 ;  /* 0x000000ffff1fa224 */ /* 0x000fe200078e0a1f */
[----:B------:R-:W-:-:S05]  /*0e20*/  @!P0 LOP3.LUT R31, RZ, R3, RZ, 0x33, !PT ;  /* 0x00000003ff1f8212 */ /* 0x000fca00078e33ff */
[----:B------:R-:W-:-:S04]  /*0e30*/  IMAD.IADD R39, R38, 0x1, R31 ;  /* 0x0000000126277824 */ /* 0x000fc800078e021f */
[----:B------:R-:W-:-:S04]  /*0e40*/  IMAD R39, R39, UR10, RZ ;  /* 0x0000000a27277c24 */ /* 0x000fc8000f8e02ff */
[----:B------:R-:W-:-:S04]  /*0e50*/  IMAD.IADD R31, R5, 0x1, R39 ;  /* 0x00000001051f7824 */ /* 0x000fc800078e0227 */
[----:B-1----:R-:W-:-:S05]  /*0e60*/  IMAD.WIDE R28, R31, 0x4, R28 ;  /* 0x000000041f1c7825 */ /* 0x002fca00078e021c */
[----:B------:R-:W2:Y:S01]  /*0e70*/  LDG.E R32, desc[UR14][R28.64] ;  /* 0x0000000e1c207981 */ /* 0x000ea2000c1e1900 */
[----:B------:R-:W-:Y:S01]  /*0e80*/  UIADD3 UR12, UPT, UPT, UR12, 0x1, URZ ;  /* 0x000000010c0c7890 */ /* 0x000fe2000fffe0ff */
[----:B------:R-:W-:Y:S03]  /*0e90*/  BSSY.RECONVERGENT B0, `(.L_x_18) ;  /* 0x000004d000007945 */ /* 0x000fe60003800200 */
[----:B------:R-:W-:Y:S01]  /*0ea0*/  UISETP.NE.AND UP1, UPT, UR12, 0x2, UPT ;  /* 0x000000020c00788c */ /* 0x000fe2000bf25270 */
[----:B--2---:R-:W-:-:S13]  /*0eb0*/  ISETP.NE.AND P0, PT, R32, -0x1, PT ;  /* 0xffffffff2000780c */ /* 0x004fda0003f05270 */
[----:B0-----:R-:W-:Y:S05]  /*0ec0*/  @!P0 BRA `(.L_x_19) ;  /* 0x0000000400248947 */ /* 0x001fea0003800000 */
.L_x_24:
[----:B------:R-:W-:Y:S01]  /*0ed0*/  ISETP.NE.AND P0, PT, R2, R32, PT ;  /* 0x000000200200720c */ /* 0x000fe20003f05270 */
[----:B------:R-:W-:-:S12]  /*0ee0*/  BSSY.RECONVERGENT B1, `(.L_x_20) ;  /* 0x0000042000017945 */ /* 0x000fd80003800200 */
[----:B------:R-:W-:Y:S05]  /*0ef0*/  @!P0 BRA `(.L_x_21) ;  /* 0x0000000400008947 */ /* 0x000fea0003800000 */
[----:B------:R-:W0:Y:S01]  /*0f00*/  LDC.64 R44, c[0x0][0x380] ;  /* 0x0000e000ff2c7b82 */ /* 0x000e220000000a00 */
[----:B------:R-:W-:-:S04]  /*0f10*/  IMAD R29, R32, 0x3, RZ ;  /* 0x00000003201d7824 */ /* 0x000fc800078e02ff */
[----:B0-----:R-:W-:-:S05]  /*0f20*/  IMAD.WIDE R44, R29, 0x8, R44 ;  /* 0x000000081d2c7825 */ /* 0x001fca00078e022c */
[----:B------:R-:W2:Y:S04]  /*0f30*/  LDG.E.64 R36, desc[UR14][R44.64] ;  /* 0x0000000e2c247981 */ /* 0x000ea8000c1e1b00 */
[----:B------:R-:W3:Y:S04]  /*0f40*/  LDG.E.64 R28, desc[UR14][R44.64+0x8] ;  /* 0x0000080e2c1c7981 */ /* 0x000ee8000c1e1b00 */
[----:B------:R-:W4:Y:S01]  /*0f50*/  LDG.E.64 R34, desc[UR14][R44.64+0x10] ;  /* 0x0000100e2c227981 */ /* 0x000f22000c1e1b00 */
[----:B--2---:R-:W-:Y:S02]  /*0f60*/  DADD R36, R26, -R36 ;  /* 0x000000001a247229 */ /* 0x004fe40000000824 */
[----:B---3--:R-:W-:-:S06]  /*0f70*/  DADD R28, R24, -R28 ;  /* 0x00000000181c7229 */ /* 0x008fcc000000081c */
[C---:B------:R-:W-:Y:S02]  /*0f80*/  DADD R30, R36.reuse, UR4 ;  /* 0x00000004241e7e29 */ /* 0x040fe40008000000 */
[----:B------:R-:W-:Y:S02]  /*0f90*/  DSETP.GEU.AND P0, PT, R36, -R20, PT ;  /* 0x800000142400722a */ /* 0x000fe40003f0e000 */
[C---:B------:R-:W-:Y:S02]  /*0fa0*/  DADD R40, R28.reuse, UR6 ;  /* 0x000000061c287e29 */ /* 0x040fe40008000000 */
[----:B------:R-:W-:Y:S02]  /*0fb0*/  DSETP.GEU.AND P1, PT, R28, -R18, PT ;  /* 0x800000121c00722a */ /* 0x000fe40003f2e000 */
[----:B----4-:R-:W-:Y:S02]  /*0fc0*/  DADD R34, R22, -R34 ;  /* 0x0000000016227229 */ /* 0x010fe40000000822 */
[----:B------:R-:W-:-:S02]  /*0fd0*/  FSEL R42, R30, R36, !P0 ;  /* 0x000000241e2a7208 */ /* 0x000fc40004000000 */
[----:B------:R-:W-:Y:S01]  /*0fe0*/  FSEL R0, R31, R37, !P0 ;  /* 0x000000251f007208 */ /* 0x000fe20004000000 */
[C---:B------:R-:W-:Y:S01]  /*0ff0*/  DSETP.GT.AND P0, PT, R36.reuse, R20, PT ;  /* 0x000000142400722a */ /* 0x040fe20003f04000 */
[----:B------:R-:W-:Y:S01]  /*1000*/  FSEL R31, R40, R28, !P1 ;  /* 0x0000001c281f7208 */ /* 0x000fe20004800000 */
[----:B------:R-:W-:Y:S01]  /*1010*/  DADD R36, R36, -UR4 ;  /* 0x8000000424247e29 */ /* 0x000fe20008000000 */
[----:B------:R-:W-:Y:S01]  /*1020*/  FSEL R30, R41, R29, !P1 ;  /* 0x0000001d291e7208 */ /* 0x000fe20004800000 */
[C---:B------:R-:W-:Y:S02]  /*1030*/  DSETP.GT.AND P1, PT, R28.reuse, R18, PT ;  /* 0x000000121c00722a */ /* 0x040fe40003f24000 */
[----:B------:R-:W-:Y:S02]  /*1040*/  DADD R28, R28, -UR6 ;  /* 0x800000061c1c7e29 */ /* 0x000fe40008000000 */
[C---:B------:R-:W-:Y:S02]  /*1050*/  DSETP.GEU.AND P2, PT, R34.reuse, -R14, PT ;  /* 0x8000000e2200722a */ /* 0x040fe40003f4e000 */
[----:B------:R-:W-:-:S02]  /*1060*/  DADD R40, R34, -UR8 ;  /* 0x8000000822287e29 */ /* 0x000fc40008000000 */
[----:B------:R-:W-:Y:S02]  /*1070*/  FSEL R42, R36, R42, P0 ;  /* 0x0000002a242a7208 */ /* 0x000fe40000000000 */
[----:B------:R-:W-:Y:S01]  /*1080*/  FSEL R43, R37, R0, P0 ;  /* 0x00000000252b7208 */ /* 0x000fe20000000000 */
[C---:B------:R-:W-:Y:S01]  /*1090*/  DSETP.GT.AND P0, PT, R34.reuse, R14, PT ;  /* 0x0000000e2200722a */ /* 0x040fe20003f04000 */
[----:B------:R-:W-:Y:S02]  /*10a0*/  FSEL R28, R28, R31, P1 ;  /* 0x0000001f1c1c7208 */ /* 0x000fe40000800000 */
[----:B------:R-:W-:Y:S01]  /*10b0*/  FSEL R29, R29, R30, P1 ;  /* 0x0000001e1d1d7208 */ /* 0x000fe20000800000 */
[----:B------:R-:W-:-:S05]  /*10c0*/  DADD R30, R34, UR8 ;  /* 0x00000008221e7e29 */ /* 0x000fca0008000000 */
[----:B------:R-:W-:-:S05]  /*10d0*/  DMUL R36, R28, R28 ;  /* 0x0000001c1c247228 */ /* 0x000fca0000000000 */
[----:B------:R-:W-:Y:S02]  /*10e0*/  FSEL R33, R30, R34, !P2 ;  /* 0x000000221e217208 */ /* 0x000fe40005000000 */
[----:B------:R-:W-:Y:S01]  /*10f0*/  FSEL R31, R31, R35, !P2 ;  /* 0x000000231f1f7208 */ /* 0x000fe20005000000 */
[----:B------:R-:W-:Y:S01]  /*1100*/  DFMA R34, R42, R42, R36 ;  /* 0x0000002a2a22722b */ /* 0x000fe20000000024 */
[----:B------:R-:W-:Y:S02]  /*1110*/  FSEL R30, R40, R33, P0 ;  /* 0x00000021281e7208 */ /* 0x000fe40000000000 */
[----:B------:R-:W-:-:S06]  /*1120*/  FSEL R31, R41, R31, P0 ;  /* 0x0000001f291f7208 */ /* 0x000fcc0000000000 */
[----:B------:R-:W-:-:S08]  /*1130*/  DFMA R34, R30, R30, R34 ;  /* 0x0000001e1e22722b */ /* 0x000fd00000000022 */
[----:B------:R-:W-:-:S14]  /*1140*/  DSETP.GEU.AND P0, PT, R34, UR16, PT ;  /* 0x0000001022007e2a */ /* 0x000fdc000bf0e000 */
[----:B------:R-:W-:Y:S05]  /*1150*/  @P0 BRA `(.L_x_21) ;  /* 0x0000000000680947 */ /* 0x000fea0003800000 */
[----:B------:R-:W0:Y:S01]  /*1160*/  MUFU.RCP64H R45, R35 ;  /* 0x00000023002d7308 */ /* 0x000e220000001800 */
[----:B------:R-:W-:Y:S01]  /*1170*/  VIADD R44, R35, 0x300402 ;  /* 0x00300402232c7836 */ /* 0x000fe20000000000 */
[----:B------:R-:W-:Y:S04]  /*1180*/  BSSY.RECONVERGENT B2, `(.L_x_22) ;  /* 0x000000e000027945 */ /* 0x000fe80003800200 */
[----:B------:R-:W-:Y:S01]  /*1190*/  FSETP.GEU.AND P0, PT, |R44|, 5.8789094863358348022e-39, PT ;  /* 0x004004022c00780b */ /* 0x000fe20003f0e200 */
[----:B0-----:R-:W-:-:S08]  /*11a0*/  DFMA R40, -R34, R44, 1 ;  /* 0x3ff000002228742b */ /* 0x001fd0000000012c */
[----:B------:R-:W-:-:S08]  /*11b0*/  DFMA R40, R40, R40, R40 ;  /* 0x000000282828722b */ /* 0x000fd00000000028 */
[----:B------:R-:W-:-:S08]  /*11c0*/  DFMA R40, R44, R40, R44 ;  /* 0x000000282c28722b */ /* 0x000fd0000000002c */
[----:B------:R-:W-:-:S08]  /*11d0*/  DFMA R36, -R34, R40, 1 ;  /* 0x3ff000002224742b */ /* 0x000fd00000000128 */
[----:B------:R-:W-:Y:S01]  /*11e0*/  DFMA R36, R40, R36, R40 ;  /* 0x000000242824722b */ /* 0x000fe20000000028 */
[----:B------:R-:W-:Y:S10]  /*11f0*/  @P0 BRA `(.L_x_23) ;  /* 0x0000000000180947 */ /* 0x000ff40003800000 */
[----:B------:R-:W-:Y:S02]  /*1200*/  LOP3.LUT R40, R35, 0x7fffffff, RZ, 0xc0, !PT ;  /* 0x7fffffff23287812 */ /* 0x000fe400078ec0ff */
[----:B------:R-:W-:-:S03]  /*1210*/  MOV R0, 0x1240 ;  /* 0x0000124000007802 */ /* 0x000fc60000000f00 */
[----:B------:R-:W-:-:S07]  /*1220*/  VIADD R40, R40, 0xfff00000 ;  /* 0xfff0000028287836 */ /* 0x000fce0000000000 */
[----:B------:R-:W-:Y:S05]  /*1230*/  CALL.REL.NOINC `($__internal_1_$__cuda_sm20_dblrcp_rn_slowpath_v3) ;  /* 0x0000000c00107944 */ /* 0x000fea0003c00000 */
[----:B------:R-:W-:Y:S02]  /*1240*/  IMAD.MOV.U32 R36, RZ, RZ, R34 ;  /* 0x000000ffff247224 */ /* 0x000fe400078e0022 */
[----:B------:R-:W-:-:S07]  /*1250*/  IMAD.MOV.U32 R37, RZ, RZ, R35 ;  /* 0x000000ffff257224 */ /* 0x000fce00078e0023 */
.L_x_23:
[----:B------:R-:W-:Y:S05]  /*1260*/  BSYNC.RECONVERGENT B2 ;  /* 0x0000000000027941 */ /* 0x000fea0003800200 */
.L_x_22:
[----:B------:R-:W-:-:S08]  /*1270*/  DMUL R40, R36, R36 ;  /* 0x0000002424287228 */ /* 0x000fd00000000000 */
[----:B------:R-:W-:Y:S02]  /*1280*/  DMUL R40, R40, R36 ;  /* 0x0000002428287228 */ /* 0x000fe40000000000 */
[----:B------:R-:W-:-:S06]  /*1290*/  DMUL R36, R36, 48 ;  /* 0x4048000024247828 */ /* 0x000fcc0000000000 */
[----:B------:R-:W-:-:S08]  /*12a0*/  DMUL R34, R40, -0.5 ;  /* 0xbfe0000028227828 */ /* 0x000fd00000000000 */
[----:B------:R-:W-:-:S08]  /*12b0*/  DFMA R34, R40, R40, R34 ;  /* 0x000000282822722b */ /* 0x000fd00000000022 */
[----:B------:R-:W-:-:S08]  /*12c0*/  DMUL R34, R36, R34 ;  /* 0x0000002224227228 */ /* 0x000fd00000000000 */
[-C--:B------:R-:W-:Y:S02]  /*12d0*/  DFMA R10, R42, R34.reuse, R10 ;  /* 0x000000222a0a722b */ /* 0x080fe4000000000a */
[-C--:B------:R-:W-:Y:S02]  /*12e0*/  DFMA R12, R28, R34.reuse, R12 ;  /* 0x000000221c0c722b */ /* 0x080fe4000000000c */
[----:B------:R-:W-:-:S11]  /*12f0*/  DFMA R16, R30, R34, R16 ;  /* 0x000000221e10722b */ /* 0x000fd60000000010 */
.L_x_21:
[----:B------:R-:W-:Y:S05]  /*1300*/  BSYNC.RECONVERGENT B1 ;  /* 0x0000000000017941 */ /* 0x000fea0003800200 */
.L_x_20:
[----:B------:R-:W0:Y:S02]  /*1310*/  LDC.64 R28, c[0x0][0x398] ;  /* 0x0000e600ff1c7b82 */ /* 0x000e240000000a00 */
[----:B0-----:R-:W-:-:S06]  /*1320*/  IMAD.WIDE R32, R32, 0x4, R28 ;  /* 0x0000000420207825 */ /* 0x001fcc00078e021c */
[----:B------:R-:W2:Y:S02]  /*1330*/  LDG.E R32, desc[UR14][R32.64] ;  /* 0x0000000e20207981 */ /* 0x000ea4000c1e1900 */
[----:B--2---:R-:W-:-:S13]  /*1340*/  ISETP.NE.AND P0, PT, R32, -0x1, PT ;  /* 0xffffffff2000780c */ /* 0x004fda0003f05270 */
[----:B------:R-:W-:Y:S05]  /*1350*/  @P0 BRA `(.L_x_24) ;  /* 0xfffffff800dc0947 */ /* 0x000fea000383ffff */
.L_x_19:
[----:B------:R-:W-:Y:S05]  /*1360*/  BSYNC.RECONVERGENT B0 ;  /* 0x0000000000007941 */ /* 0x000fea0003800200 */
.L_x_18:
[----:B------:R-:W0:Y:S01]  /*1370*/  LDC.64 R28, c[0x0][0x390] ;  /* 0x0000e400ff1c7b82 */ /* 0x000e220000000a00 */
[----:B------:R-:W-:Y:S01]  /*1380*/  IMAD.IADD R31, R6, 0x1, R39 ;  /* 0x00000001061f7824 */ /* 0x000fe200078e0227 */
[----:B------:R-:W1:Y:S03]  /*1390*/  LDCU.64 UR16, c[0x0][0x3b8] ;  /* 0x00007700ff1077ac */ /* 0x000e660008000a00 */
[----:B0-----:R-:W-:-:S05]  /*13a0*/  IMAD.WIDE R28, R31, 0x4, R28 ;  /* 0x000000041f1c7825 */ /* 0x001fca00078e021c */
[----:B------:R-:W2:Y:S01]  /*13b0*/  LDG.E R42, desc[UR14][R28.64] ;  /* 0x0000000e1c2a7981 */ /* 0x000ea2000c1e1900 */
[----:B------:R-:W-:Y:S01]  /*13c0*/  BSSY.RECONVERGENT B0, `(.L_x_25) ;  /* 0x000004c000007945 */ /* 0x000fe20003800200 */
[----:B--2---:R-:W-:-:S13]  /*13d0*/  ISETP.NE.AND P0, PT, R42, -0x1, PT ;  /* 0xffffffff2a00780c */ /* 0x004fda0003f05270 */
[----:B-1----:R-:W-:Y:S05]  /*13e0*/  @!P0 BRA `(.L_x_26) ;  /* 0x0000000400248947 */ /* 0x002fea0003800000 */
.L_x_31:
        /* <DEDUP_REMOVED lines=57> */
.L_x_30:
[----:B------:R-:W-:Y:S05]  /*1780*/  BSYNC.RECONVERGENT B2 ;  /* 0x0000000000027941 */ /* 0x000fea0003800200 */
.L_x_29:
        /* <DEDUP_REMOVED lines=9> */
.L_x_28:
[----:B------:R-:W-:Y:S05]  /*1820*/  BSYNC.RECONVERGENT B1 ;  /* 0x0000000000017941 */ /* 0x000fea0003800200 */
.L_x_27:
[----:B------:R-:W0:Y:S02]  /*1830*/  LDC.64 R28, c[0x0][0x398] ;  /* 0x0000e600ff1c7b82 */ /* 0x000e240000000a00 */
[----:B0-----:R-:W-:-:S06]  /*1840*/  IMAD.WIDE R42, R42, 0x4, R28 ;  /* 0x000000042a2a7825 */ /* 0x001fcc00078e021c */
[----:B------:R-:W2:Y:S02]  /*1850*/  LDG.E R42, desc[UR14][R42.64] ;  /* 0x0000000e2a2a7981 */ /* 0x000ea4000c1e1900 */
[----:B--2---:R-:W-:-:S13]  /*1860*/  ISETP.NE.AND P0, PT, R42, -0x1, PT ;  /* 0xffffffff2a00780c */ /* 0x004fda0003f05270 */
[----:B------:R-:W-:Y:S05]  /*1870*/  @P0 BRA `(.L_x_31) ;  /* 0xfffffff800dc0947 */ /* 0x000fea000383ffff */
.L_x_26:
[----:B------:R-:W-:Y:S05]  /*1880*/  BSYNC.RECONVERGENT B0 ;  /* 0x0000000000007941 */ /* 0x000fea0003800200 */
.L_x_25:
[----:B------:R-:W0:Y:S01]  /*1890*/  LDC.64 R28, c[0x0][0x390] ;  /* 0x0000e400ff1c7b82 */ /* 0x000e220000000a00 */
[----:B------:R-:W-:Y:S01]  /*18a0*/  IMAD.IADD R39, R7, 0x1, R39 ;  /* 0x0000000107277824 */ /* 0x000fe200078e0227 */
[----:B------:R-:W1:Y:S03]  /*18b0*/  LDCU.64 UR16, c[0x0][0x3b8] ;  /* 0x00007700ff1077ac */ /* 0x000e660008000a00 */
[----:B0-----:R-:W-:-:S06]  /*18c0*/  IMAD.WIDE R28, R39, 0x4, R28 ;  /* 0x00000004271c7825 */ /* 0x001fcc00078e021c */
[----:B------:R-:W2:Y:S01]  /*18d0*/  LDG.E R28, desc[UR14][R28.64] ;  /* 0x0000000e1c1c7981 */ /* 0x000ea2000c1e1900 */
[----:B------:R-:W-:Y:S01]  /*18e0*/  BSSY.RECONVERGENT B0, `(.L_x_32) ;  /* 0x000004c000007945 */ /* 0x000fe20003800200 */
[----:B--2---:R-:W-:-:S13]  /*18f0*/  ISETP.NE.AND P0, PT, R28, -0x1, PT ;  /* 0xffffffff1c00780c */ /* 0x004fda0003f05270 */
[----:B-1----:R-:W-:Y:S05]  /*1900*/  @!P0 BRA `(.L_x_33) ;  /* 0x0000000400248947 */ /* 0x002fea0003800000 */
.L_x_38:
        /* <DEDUP_REMOVED lines=16> */
[----:B------:R-:W-:Y:S01]  /*1a10*/  FSEL R42, R32, R36, !P0 ;  /* 0x00000024202a7208 */ /* 0x000fe20004000000 */
[C---:B------:R-:W-:Y:S01]  /*1a20*/  DSETP.GT.AND P1, PT, R40.reuse, R18, PT ;  /* 0x000000122800722a */ /* 0x040fe20003f24000 */
[----:B------:R-:W-:Y:S01]  /*1a30*/  FSEL R0, R33, R37, !P0 ;  /* 0x0000002521007208 */ /* 0x000fe20004000000 */
[----:B------:R-:W-:Y:S01]  /*1a40*/  DADD R32, R40, -UR6 ;  /* 0x8000000628207e29 */ /* 0x000fe20008000000 */
[----:B------:R-:W-:Y:S01]  /*1a50*/  FSEL R29, R30, R40, !P2 ;  /* 0x000000281e1d7208 */ /* 0x000fe20005000000 */
[C---:B------:R-:W-:Y:S01]  /*1a60*/  DSETP.GT.AND P0, PT, R36.reuse, R20, PT ;  /* 0x000000142400722a */ /* 0x040fe20003f04000 */
[----:B------:R-:W-:Y:S01]  /*1a70*/  FSEL R31, R31, R41, !P2 ;  /* 0x000000291f1f7208 */ /* 0x000fe20005000000 */
[----:B------:R-:W-:-:S02]  /*1a80*/  DADD R36, R36, -UR4 ;  /* 0x8000000424247e29 */ /* 0x000fc40008000000 */
[C-C-:B------:R-:W-:Y:S02]  /*1a90*/  DSETP.GEU.AND P2, PT, R34.reuse, -R14.reuse, PT ;  /* 0x8000000e2200722a */ /* 0x140fe40003f4e000 */
[C---:B------:R-:W-:Y:S02]  /*1aa0*/  DADD R40, R34.reuse, -UR8 ;  /* 0x8000000822287e29 */ /* 0x040fe40008000000 */
[----:B------:R-:W-:Y:S02]  /*1ab0*/  FSEL R32, R32, R29, P1 ;  /* 0x0000001d20207208 */ /* 0x000fe40000800000 */
[----:B------:R-:W-:Y:S01]  /*1ac0*/  FSEL R33, R33, R31, P1 ;  /* 0x0000001f21217208 */ /* 0x000fe20000800000 */
[C---:B------:R-:W-:Y:S01]  /*1ad0*/  DADD R30, R34.reuse, UR8 ;  /* 0x00000008221e7e29 */ /* 0x040fe20008000000 */
[----:B------:R-:W-:Y:S02]  /*1ae0*/  FSEL R42, R36, R42, P0 ;  /* 0x0000002a242a7208 */ /* 0x000fe40000000000 */
[----:B------:R-:W-:Y:S01]  /*1af0*/  FSEL R43, R37, R0, P0 ;  /* 0x00000000252b7208 */ /* 0x000fe20000000000 */
[----:B------:R-:W-:-:S02]  /*1b00*/  DSETP.GT.AND P0, PT, R34, R14, PT ;  /* 0x0000000e2200722a */ /* 0x000fc40003f04000 */
[----:B------:R-:W-:-:S04]  /*1b10*/  DMUL R36, R32, R32 ;  /* 0x0000002020247228 */ /* 0x000fc80000000000 */
[----:B------:R-:W-:Y:S02]  /*1b20*/  FSEL R29, R30, R34, !P2 ;  /* 0x000000221e1d7208 */ /* 0x000fe40005000000 */
[----:B------:R-:W-:Y:S02]  /*1b30*/  FSEL R31, R31, R35, !P2 ;  /* 0x000000231f1f7208 */ /* 0x000fe40005000000 */
        /* <DEDUP_REMOVED lines=22> */
.L_x_37:
[----:B------:R-:W-:Y:S05]  /*1ca0*/  BSYNC.RECONVERGENT B2 ;  /* 0x0000000000027941 */ /* 0x000fea0003800200 */
.L_x_36:
        /* <DEDUP_REMOVED lines=9> */
.L_x_35:
[----:B------:R-:W-:Y:S05]  /*1d40*/  BSYNC.RECONVERGENT B1 ;  /* 0x0000000000017941 */ /* 0x000fea0003800200 */
.L_x_34:
[----:B------:R-:W0:Y:S02]  /*1d50*/  LDC.64 R30, c[0x0][0x398] ;  /* 0x0000e600ff1e7b82 */ /* 0x000e240000000a00 */
[----:B0-----:R-:W-:-:S06]  /*1d60*/  IMAD.WIDE R28, R28, 0x4, R30 ;  /* 0x000000041c1c7825 */ /* 0x001fcc00078e021e */
[----:B------:R-:W2:Y:S02]  /*1d70*/  LDG.E R28, desc[UR14][R28.64] ;  /* 0x0000000e1c1c7981 */ /* 0x000ea4000c1e1900 */
[----:B--2---:R-:W-:-:S13]  /*1d80*/  ISETP.NE.AND P0, PT, R28, -0x1, PT ;  /* 0xffffffff1c00780c */ /* 0x004fda0003f05270 */
[----:B------:R-:W-:Y:S05]  /*1d90*/  @P0 BRA `(.L_x_38) ;  /* 0xfffffff800dc0947 */ /* 0x000fea000383ffff */
.L_x_33:
[----:B------:R-:W-:Y:S05]  /*1da0*/  BSYNC.RECONVERGENT B0 ;  /* 0x0000000000007941 */ /* 0x000fea0003800200 */
.L_x_32:
[----:B------:R-:W-:Y:S05]  /*1db0*/  BRA.U UP1, `(.L_x_39) ;  /* 0xffffffed01b07547 */ /* 0x000fea000b83ffff */
[----:B------:R-:W-:Y:S05]  /*1dc0*/  BRA.U UP0, `(.L_x_40) ;  /* 0xffffffed003c7547 */ /* 0x000fea000b83ffff */
[----:B------:R-:W0:Y:S01]  /*1dd0*/  S2R R0, SR_CTAID.X ;  /* 0x0000000000007919 */ /* 0x000e220000002500 */
[----:B------:R-:W0:Y:S01]  /*1de0*/  LDCU UR12, c[0x0][0x360] ;  /* 0x00006c00ff0c77ac */ /* 0x000e220008000800 */
[----:B------:R-:W1:Y:S01]  /*1df0*/  LDC.64 R2, c[0x0][0x388] ;  /* 0x0000e200ff027b82 */ /* 0x000e620000000a00 */
[----:B------:R-:W0:Y:S02]  /*1e00*/  S2R R5, SR_TID.X ;  /* 0x0000000000057919 */ /* 0x000e240000002100 */
[----:B0-----:R-:W-:-:S04]  /*1e10*/  IMAD R0, R0, UR12, R5 ;  /* 0x0000000c00007c24 */ /* 0x001fc8000f8e0205 */
[----:B------:R-:W-:-:S04]  /*1e20*/  IMAD R5, R0, 0x3, RZ ;  /* 0x0000000300057824 */ /* 0x000fc800078e02ff */
[----:B-1----:R-:W-:-:S05]  /*1e30*/  IMAD.WIDE R2, R5, 0x8, R2 ;  /* 0x0000000805027825 */ /* 0x002fca00078e0202 */
[----:B------:R-:W-:Y:S04]  /*1e40*/  STG.E.64 desc[UR14][R2.64], R10 ;  /* 0x0000000a02007986 */ /* 0x000fe8000c101b0e */
[----:B------:R-:W-:Y:S04]  /*1e50*/  STG.E.64 desc[UR14][R2.64+0x8], R12 ;  /* 0x0000080c02007986 */ /* 0x000fe8000c101b0e */
[----:B------:R-:W-:Y:S01]  /*1e60*/  STG.E.64 desc[UR14][R2.64+0x10], R16 ;  /* 0x0000101002007986 */ /* 0x000fe2000c101b0e */
[----:B------:R-:W-:Y:S05]  /*1e70*/  EXIT ;  /* 0x000000000000794d */ /* 0x000fea0003800000 */
        .weak           $__internal_1_$__cuda_sm20_dblrcp_rn_slowpath_v3
        .type           $__internal_1_$__cuda_sm20_dblrcp_rn_slowpath_v3,@function
        .size           $__internal_1_$__cuda_sm20_dblrcp_rn_slowpath_v3,($__internal_2_$__cuda_sm20_div_rn_f64_full - $__internal_1_$__cuda_sm20_dblrcp_rn_slowpath_v3)
$__internal_1_$__cuda_sm20_dblrcp_rn_slowpath_v3:
[----:B------:R-:W-:Y:S01]  /*1e80*/  DSETP.GTU.AND P0, PT, |R34|, +INF , PT ;  /* 0x7ff000002200742a */ /* 0x000fe20003f0c200 */
[----:B------:R-:W-:-:S13]  /*1e90*/  BSSY.RECONVERGENT B3, `(.L_x_41) ;  /* 0x0000022000037945 */ /* 0x000fda0003800200 */
[----:B------:R-:W-:Y:S05]  /*1ea0*/  @P0 BRA `(.L_x_42) ;  /* 0x0000000000780947 */ /* 0x000fea0003800000 */
[----:B------:R-:W-:-:S05]  /*1eb0*/  LOP3.LUT R41, R35, 0x7fffffff, RZ, 0xc0, !PT ;  /* 0x7fffffff23297812 */ /* 0x000fca00078ec0ff */
[----:B------:R-:W-:-:S05]  /*1ec0*/  VIADD R36, R41, 0xffffffff ;  /* 0xffffffff29247836 */ /* 0x000fca0000000000 */
[----:B------:R-:W-:-:S13]  /*1ed0*/  ISETP.GE.U32.AND P0, PT, R36, 0x7fefffff, PT ;  /* 0x7fefffff2400780c */ /* 0x000fda0003f06070 */
[----:B------:R-:W-:Y:S01]  /*1ee0*/  @P0 LOP3.LUT R37, R35, 0x7ff00000, RZ, 0x3c, !PT ;  /* 0x7ff0000023250812 */ /* 0x000fe200078e3cff */
[----:B------:R-:W-:Y:S01]  /*1ef0*/  @P0 IMAD.MOV.U32 R36, RZ, RZ, RZ ;  /* 0x000000ffff240224 */ /* 0x000fe200078e00ff */
[----:B------:R-:W-:Y:S06]  /*1f00*/  @P0 BRA `(.L_x_43) ;  /* 0x0000000000680947 */ /* 0x000fec0003800000 */
[----:B------:R-:W-:-:S13]  /*1f10*/  ISETP.GE.U32.AND P0, PT, R41, 0x1000001, PT ;  /* 0x010000012900780c */ /* 0x000fda0003f06070 */
[----:B------:R-:W-:Y:S05]  /*1f20*/  @!P0 BRA `(.L_x_44) ;  /* 0x0000000000348947 */ /* 0x000fea0003800000 */
[----:B------:R-:W-:Y:S02]  /*1f30*/  VIADD R37, R35, 0xc0200000 ;  /* 0xc020000023257836 */ /* 0x000fe40000000000 */
[----:B------:R-:W-:Y:S02]  /*1f40*/  IMAD.MOV.U32 R36, RZ, RZ, R34 ;  /* 0x000000ffff247224 */ /* 0x000fe400078e0022 */
[----:B------:R-:W0:Y:S04]  /*1f50*/  MUFU.RCP64H R41, R37 ;  /* 0x0000002500297308 */ /* 0x000e280000001800 */
[----:B0-----:R-:W-:-:S08]  /*1f60*/  DFMA R44, -R36, R40, 1 ;  /* 0x3ff00000242c742b */ /* 0x001fd00000000128 */
[----:B------:R-:W-:-:S08]  /*1f70*/  DFMA R44, R44, R44, R44 ;  /* 0x0000002c2c2c722b */ /* 0x000fd0000000002c */
[----:B------:R-:W-:-:S08]  /*1f80*/  DFMA R44, R40, R44, R40 ;  /* 0x0000002c282c722b */ /* 0x000fd00000000028 */
[----:B------:R-:W-:-:S08]  /*1f90*/  DFMA R36, -R36, R44, 1 ;  /* 0x3ff000002424742b */ /* 0x000fd0000000012c */
[----:B------:R-:W-:-:S08]  /*1fa0*/  DFMA R36, R44, R36, R44 ;  /* 0x000000242c24722b */ /* 0x000fd0000000002c */
[----:B------:R-:W-:-:S08]  /*1fb0*/  DMUL R36, R36, 2.2250738585072013831e-308 ;  /* 0x0010000024247828 */ /* 0x000fd00000000000 */
[----:B------:R-:W-:-:S08]  /*1fc0*/  DFMA R34, -R34, R36, 1 ;  /* 0x3ff000002222742b */ /* 0x000fd00000000124 */
[----:B------:R-:W-:-:S08]  /*1fd0*/  DFMA R34, R34, R34, R34 ;  /* 0x000000222222722b */ /* 0x000fd00000000022 */
[----:B------:R-:W-:Y:S01]  /*1fe0*/  DFMA R36, R36, R34, R36 ;  /* 0x000000222424722b */ /* 0x000fe20000000024 */
[----:B------:R-:W-:Y:S10]  /*1ff0*/  BRA `(.L_x_43) ;  /* 0x00000000002c7947 */ /* 0x000ff40003800000 */
.L_x_44:
[----:B------:R-:W-:-:S06]  /*2000*/  DMUL R34, R34, 8.11296384146066816958e+31 ;  /* 0x4690000022227828 */ /* 0x000fcc0000000000 */
[----:B------:R-:W0:Y:S02]  /*2010*/  MUFU.RCP64H R41, R35 ;  /* 0x0000002300297308 */ /* 0x000e240000001800 */
[----:B0-----:R-:W-:-:S08]  /*2020*/  DFMA R36, -R34, R40, 1 ;  /* 0x3ff000002224742b */ /* 0x001fd00000000128 */
[----:B------:R-:W-:-:S08]  /*2030*/  DFMA R36, R36, R36, R36 ;  /* 0x000000242424722b */ /* 0x000fd00000000024 */
[----:B------:R-:W-:-:S08]  /*2040*/  DFMA R36, R40, R36, R40 ;  /* 0x000000242824722b */ /* 0x000fd00000000028 */
[----:B------:R-:W-:-:S08]  /*2050*/  DFMA R34, -R34, R36, 1 ;  /* 0x3ff000002222742b */ /* 0x000fd00000000124 */
[----:B------:R-:W-:-:S08]  /*2060*/  DFMA R34, R36, R34, R36 ;  /* 0x000000222422722b */ /* 0x000fd00000000024 */
[----:B------:R-:W-:Y:S01]  /*2070*/  DMUL R36, R34, 8.11296384146066816958e+31 ;  /* 0x4690000022247828 */ /* 0x000fe20000000000 */
[----:B------:R-:W-:Y:S10]  /*2080*/  BRA `(.L_x_43) ;  /* 0x0000000000087947 */ /* 0x000ff40003800000 */
.L_x_42:
[----:B------:R-:W-:Y:S01]  /*2090*/  LOP3.LUT R37, R35, 0x80000, RZ, 0xfc, !PT ;  /* 0x0008000023257812 */ /* 0x000fe200078efcff */
[----:B------:R-:W-:-:S07]  /*20a0*/  IMAD.MOV.U32 R36, RZ, RZ, R34 ;  /* 0x000000ffff247224 */ /* 0x000fce00078e0022 */
.L_x_43:
[----:B------:R-:W-:Y:S05]  /*20b0*/  BSYNC.RECONVERGENT B3 ;  /* 0x0000000000037941 */ /* 0x000fea0003800200 */
.L_x_41:
[----:B------:R-:W-:Y:S02]  /*20c0*/  IMAD.MOV.U32 R34, RZ, RZ, R36 ;  /* 0x000000ffff227224 */ /* 0x000fe400078e0024 */
[----:B------:R-:W-:Y:S02]  /*20d0*/  IMAD.MOV.U32 R35, RZ, RZ, R37 ;  /* 0x000000ffff237224 */ /* 0x000fe400078e0025 */
[----:B------:R-:W-:Y:S02]  /*20e0*/  IMAD.MOV.U32 R36, RZ, RZ, R0 ;  /* 0x000000ffff247224 */ /* 0x000fe400078e0000 */
[----:B------:R-:W-:-:S04]  /*20f0*/  IMAD.MOV.U32 R37, RZ, RZ, 0x0 ;  /* 0x00000000ff257424 */ /* 0x000fc800078e00ff */
[----:B------:R-:W-:Y:S05]  /*2100*/  RET.REL.NODEC R36 `(compute_force) ;  /* 0xffffffdc24bc7950 */ /* 0x000fea0003c3ffff */
        .weak           $__internal_2_$__cuda_sm20_div_rn_f64_full
        .type           $__internal_2_$__cuda_sm20_div_rn_f64_full,@function
        .size           $__internal_2_$__cuda_sm20_div_rn_f64_full,(.L_x_84 - $__internal_2_$__cuda_sm20_div_rn_f64_full)
$__internal_2_$__cuda_sm20_div_rn_f64_full:
[C---:B------:R-:W-:Y:S01]  /*2110*/  FSETP.GEU.AND P0, PT, |R11|.reuse, 1.469367938527859385e-39, PT ;  /* 0x001000000b00780b */ /* 0x040fe20003f0e200 */
[----:B------:R-:W-:Y:S01]  /*2120*/  IMAD.MOV.U32 R14, RZ, RZ, 0x1 ;  /* 0x00000001ff0e7424 */ /* 0x000fe200078e00ff */
[----:B------:R-:W-:Y:S01]  /*2130*/  LOP3.LUT R6, R11, 0x800fffff, RZ, 0xc0, !PT ;  /* 0x800fffff0b067812 */ /* 0x000fe200078ec0ff */
[----:B------:R-:W-:Y:S01]  /*2140*/  BSSY.RECONVERGENT B1, `(.L_x_45) ;  /* 0x0000055000017945 */ /* 0x000fe20003800200 */
[C---:B------:R-:W-:Y:S02]  /*2150*/  FSETP.GEU.AND P2, PT, |R13|.reuse, 1.469367938527859385e-39, PT ;  /* 0x001000000d00780b */ /* 0x040fe40003f4e200 */
[----:B------:R-:W-:Y:S01]  /*2160*/  LOP3.LUT R7, R6, 0x3ff00000, RZ, 0xfc, !PT ;  /* 0x3ff0000006077812 */ /* 0x000fe200078efcff */
[----:B------:R-:W-:Y:S01]  /*2170*/  IMAD.MOV.U32 R6, RZ, RZ, R10 ;  /* 0x000000ffff067224 */ /* 0x000fe200078e000a */
[----:B------:R-:W-:Y:S02]  /*2180*/  LOP3.LUT R3, R13, 0x7ff00000, RZ, 0xc0, !PT ;  /* 0x7ff000000d037812 */ /* 0x000fe400078ec0ff */
[----:B------:R-:W-:-:S03]  /*2190*/  LOP3.LUT R30, R11, 0x7ff00000, RZ, 0xc0, !PT ;  /* 0x7ff000000b1e7812 */ /* 0x000fc600078ec0ff */
[----:B------:R-:W-:Y:S01]  /*21a0*/  @!P0 DMUL R6, R10, 8.98846567431157953865e+307 ;  /* 0x7fe000000a068828 */ /* 0x000fe20000000000 */
[----:B------:R-:W-:Y:S01]  /*21b0*/  ISETP.GE.U32.AND P1, PT, R3, R30, PT ;  /* 0x0000001e0300720c */ /* 0x000fe20003f26070 */
[----:B------:R-:W-:Y:S02]  /*21c0*/  IMAD.MOV.U32 R28, RZ, RZ, R3 ;  /* 0x000000ffff1c7224 */ /* 0x000fe400078e0003 */
[----:B------:R-:W-:Y:S02]  /*21d0*/  @!P2 LOP3.LUT R4, R11, 0x7ff00000, RZ, 0xc0, !PT ;  /* 0x7ff000000b04a812 */ /* 0x000fe400078ec0ff */
[----:B------:R-:W0:Y:S02]  /*21e0*/  MUFU.RCP64H R15, R7 ;  /* 0x00000007000f7308 */ /* 0x000e240000001800 */
[----:B------:R-:W-:Y:S01]  /*21f0*/  @!P2 ISETP.GE.U32.AND P3, PT, R3, R4, PT ;  /* 0x000000040300a20c */ /* 0x000fe20003f66070 */
[----:B------:R-:W-:-:S05]  /*2200*/  IMAD.MOV.U32 R4, RZ, RZ, 0x1ca00000 ;  /* 0x1ca00000ff047424 */ /* 0x000fca00078e00ff */
[----:B------:R-:W-:-:S04]  /*2210*/  @!P2 SEL R9, R4, 0x63400000, !P3 ;  /* 0x634000000409a807 */ /* 0x000fc80005800000 */
[----:B------:R-:W-:Y:S01]  /*2220*/  @!P2 LOP3.LUT R9, R9, 0x80000000, R13, 0xf8, !PT ;  /* 0x800000000909a812 */ /* 0x000fe200078ef80d */
[----:B0-----:R-:W-:-:S08]  /*2230*/  DFMA R16, R14, -R6, 1 ;  /* 0x3ff000000e10742b */ /* 0x001fd00000000806 */
[----:B------:R-:W-:-:S08]  /*2240*/  DFMA R16, R16, R16, R16 ;  /* 0x000000101010722b */ /* 0x000fd00000000010 */
[----:B------:R-:W-:Y:S01]  /*2250*/  DFMA R18, R14, R16, R14 ;  /* 0x000000100e12722b */ /* 0x000fe2000000000e */
[----:B------:R-:W-:Y:S01]  /*2260*/  SEL R15, R4, 0x63400000, !P1 ;  /* 0x63400000040f7807 */ /* 0x000fe20004800000 */
[----:B------:R-:W-:Y:S01]  /*2270*/  IMAD.MOV.U32 R14, RZ, RZ, R12 ;  /* 0x000000ffff0e7224 */ /* 0x000fe200078e000c */
[----:B------:R-:W-:Y:S01]  /*2280*/  @!P2 LOP3.LUT R17, R9, 0x100000, RZ, 0xfc, !PT ;  /* 0x001000000911a812 */ /* 0x000fe200078efcff */
[----:B------:R-:W-:Y:S01]  /*2290*/  @!P2 IMAD.MOV.U32 R16, RZ, RZ, RZ ;  /* 0x000000ffff10a224 */ /* 0x000fe200078e00ff */
[----:B------:R-:W-:Y:S01]  /*22a0*/  LOP3.LUT R15, R15, 0x800fffff, R13, 0xf8, !PT ;  /* 0x800fffff0f0f7812 */ /* 0x000fe200078ef80d */
[----:B------:R-:W-:Y:S02]  /*22b0*/  IMAD.MOV.U32 R9, RZ, RZ, R30 ;  /* 0x000000ffff097224 */ /* 0x000fe400078e001e */
[----:B------:R-:W-:Y:S01]  /*22c0*/  DFMA R20, R18, -R6, 1 ;  /* 0x3ff000001214742b */ /* 0x000fe20000000806 */
[----:B------:R-:W-:Y:S02]  /*22d0*/  @!P0 LOP3.LUT R9, R7, 0x7ff00000, RZ, 0xc0, !PT ;  /* 0x7ff0000007098812 */ /* 0x000fe400078ec0ff */
[----:B------:R-:W-:-:S03]  /*22e0*/  @!P2 DFMA R14, R14, 2, -R16 ;  /* 0x400000000e0ea82b */ /* 0x000fc60000000810 */
[----:B------:R-:W-:Y:S02]  /*22f0*/  VIADD R30, R9, 0xffffffff ;  /* 0xffffffff091e7836 */ /* 0x000fe40000000000 */
[----:B------:R-:W-:-:S05]  /*2300*/  DFMA R20, R18, R20, R18 ;  /* 0x000000141214722b */ /* 0x000fca0000000012 */
[----:B------:R-:W-:-:S03]  /*2310*/  @!P2 LOP3.LUT R28, R15, 0x7ff00000, RZ, 0xc0, !PT ;  /* 0x7ff000000f1ca812 */ /* 0x000fc600078ec0ff */
[----:B------:R-:W-:Y:S02]  /*2320*/  DMUL R16, R20, R14 ;  /* 0x0000000e14107228 */ /* 0x000fe40000000000 */
[----:B------:R-:W-:-:S05]  /*2330*/  VIADD R29, R28, 0xffffffff ;  /* 0xffffffff1c1d7836 */ /* 0x000fca0000000000 */
[----:B------:R-:W-:Y:S01]  /*2340*/  ISETP.GT.U32.AND P0, PT, R29, 0x7feffffe, PT ;  /* 0x7feffffe1d00780c */ /* 0x000fe20003f04070 */
[----:B------:R-:W-:-:S03]  /*2350*/  DFMA R18, R16, -R6, R14 ;  /* 0x800000061012722b */ /* 0x000fc6000000000e */
[----:B------:R-:W-:-:S05]  /*2360*/  ISETP.GT.U32.OR P0, PT, R30, 0x7feffffe, P0 ;  /* 0x7feffffe1e00780c */ /* 0x000fca0000704470 */
[----:B------:R-:W-:-:S08]  /*2370*/  DFMA R16, R20, R18, R16 ;  /* 0x000000121410722b */ /* 0x000fd00000000010 */
[----:B------:R-:W-:Y:S05]  /*2380*/  @P0 BRA `(.L_x_46) ;  /* 0x00000000006c0947 */ /* 0x000fea0003800000 */
[----:B------:R-:W-:-:S04]  /*2390*/  LOP3.LUT R12, R11, 0x7ff00000, RZ, 0xc0, !PT ;  /* 0x7ff000000b0c7812 */ /* 0x000fc800078ec0ff */
[CC--:B------:R-:W-:Y:S02]  /*23a0*/  VIADDMNMX R9, R3.reuse, -R12.reuse, 0xb9600000, !PT ;  /* 0xb960000003097446 */ /* 0x0c0fe4000780090c */
[----:B------:R-:W-:Y:S01]  /*23b0*/  ISETP.GE.U32.AND P0, PT, R3, R12, PT ;  /* 0x0000000c0300720c */ /* 0x000fe20003f06070 */
[----:B------:R-:W-:Y:S01]  /*23c0*/  IMAD.MOV.U32 R12, RZ, RZ, RZ ;  /* 0x000000ffff0c7224 */ /* 0x000fe200078e00ff */
        /* <DEDUP_REMOVED lines=15> */
[----:B------:R-:W-:Y:S01]  /*24c0*/  IMAD.MOV.U32 R6, RZ, RZ, RZ ;  /* 0x000000ffff067224 */ /* 0x000fe200078e00ff */
[----:B------:R-:W-:-:S05]  /*24d0*/  IADD3 R3, PT, PT, -R9, -0x43300000, RZ ;  /* 0xbcd0000009037810 */ /* 0x000fca0007ffe1ff */
[----:B------:R-:W-:-:S03]  /*24e0*/  DFMA R6, R18, -R6, R16 ;  /* 0x800000061206722b */ /* 0x000fc60000000010 */
[----:B------:R-:W-:-:S07]  /*24f0*/  LOP3.LUT R11, R13, R11, RZ, 0x3c, !PT ;  /* 0x0000000b0d0b7212 */ /* 0x000fce00078e3cff */
[----:B------:R-:W-:-:S04]  /*2500*/  FSETP.NEU.AND P0, PT, |R7|, R3, PT ;  /* 0x000000030700720b */ /* 0x000fc80003f0d200 */
[----:B------:R-:W-:Y:S02]  /*2510*/  FSEL R18, R12, R18, !P0 ;  /* 0x000000120c127208 */ /* 0x000fe40004000000 */
[----:B------:R-:W-:Y:S01]  /*2520*/  FSEL R19, R11, R19, !P0 ;  /* 0x000000130b137208 */ /* 0x000fe20004000000 */
[----:B------:R-:W-:Y:S06]  /*2530*/  BRA `(.L_x_47) ;  /* 0x0000000000547947 */ /* 0x000fec0003800000 */
.L_x_46:
[----:B------:R-:W-:-:S14]  /*2540*/  DSETP.NAN.AND P0, PT, R12, R12, PT ;  /* 0x0000000c0c00722a */ /* 0x000fdc0003f08000 */
[----:B------:R-:W-:Y:S05]  /*2550*/  @P0 BRA `(.L_x_48) ;  /* 0x0000000000440947 */ /* 0x000fea0003800000 */
[----:B------:R-:W-:-:S14]  /*2560*/  DSETP.NAN.AND P0, PT, R10, R10, PT ;  /* 0x0000000a0a00722a */ /* 0x000fdc0003f08000 */
[----:B------:R-:W-:Y:S05]  /*2570*/  @P0 BRA `(.L_x_49) ;  /* 0x0000000000300947 */ /* 0x000fea0003800000 */
[----:B------:R-:W-:Y:S01]  /*2580*/  ISETP.NE.AND P0, PT, R28, R9, PT ;  /* 0x000000091c00720c */ /* 0x000fe20003f05270 */
[----:B------:R-:W-:Y:S02]  /*2590*/  IMAD.MOV.U32 R18, RZ, RZ, 0x0 ;  /* 0x00000000ff127424 */ /* 0x000fe400078e00ff */
[----:B------:R-:W-:-:S10]  /*25a0*/  IMAD.MOV.U32 R19, RZ, RZ, -0x80000 ;  /* 0xfff80000ff137424 */ /* 0x000fd400078e00ff */
        /* <DEDUP_REMOVED lines=9> */
.L_x_49:
[----:B------:R-:W-:Y:S01]  /*2640*/  LOP3.LUT R19, R11, 0x80000, RZ, 0xfc, !PT ;  /* 0x000800000b137812 */ /* 0x000fe200078efcff */
[----:B------:R-:W-:Y:S01]  /*2650*/  IMAD.MOV.U32 R18, RZ, RZ, R10 ;  /* 0x000000ffff127224 */ /* 0x000fe200078e000a */
[----:B------:R-:W-:Y:S06]  /*2660*/  BRA `(.L_x_47) ;  /* 0x0000000000087947 */ /* 0x000fec0003800000 */
.L_x_48:
[----:B------:R-:W-:Y:S01]  /*2670*/  LOP3.LUT R19, R13, 0x80000, RZ, 0xfc, !PT ;  /* 0x000800000d137812 */ /* 0x000fe200078efcff */
[----:B------:R-:W-:-:S07]  /*2680*/  IMAD.MOV.U32 R18, RZ, RZ, R12 ;  /* 0x000000ffff127224 */ /* 0x000fce00078e000c */
.L_x_47:
[----:B------:R-:W-:Y:S05]  /*2690*/  BSYNC.RECONVERGENT B1 ;  /* 0x0000000000017941 */ /* 0x000fea0003800200 */
.L_x_45:
[----:B------:R-:W-:Y:S02]  /*26a0*/  IMAD.MOV.U32 R6, RZ, RZ, R0 ;  /* 0x000000ffff067224 */ /* 0x000fe400078e0000 */
[----:B------:R-:W-:Y:S02]  /*26b0*/  IMAD.MOV.U32 R7, RZ, RZ, 0x0 ;  /* 0x00000000ff077424 */ /* 0x000fe400078e00ff */
[----:B------:R-:W-:Y:S02]  /*26c0*/  IMAD.MOV.U32 R4, RZ, RZ, R18 ;  /* 0x000000ffff047224 */ /* 0x000fe400078e0012 */
[----:B------:R-:W-:Y:S01]  /*26d0*/  IMAD.MOV.U32 R9, RZ, RZ, R19 ;  /* 0x000000ffff097224 */ /* 0x000fe200078e0013 */
[----:B------:R-:W-:Y:S06]  /*26e0*/  RET.REL.NODEC R6 `(compute_force) ;  /* 0xffffffd806447950 */ /* 0x000fec0003c3ffff */
.L_x_50:
        /* <DEDUP_REMOVED lines=9> */
.L_x_84:


//--------------------- .text.update_p1           --------------------------
	.section	.text.update_p1,"ax",@progbits
	.align	128
        .global         update_p1
        .type           update_p1,@function
        .size           update_p1,(.L_x_85 - update_p1)
        .other          update_p1,@"STO_CUDA_ENTRY STV_DEFAULT"
update_p1:
.text.update_p1:
        /* <DEDUP_REMOVED lines=11> */
[----:B------:R-:W-:-:S07]  /*00b0*/  IMAD R28, R3, 0x3, RZ ;  /* 0x00000003031c7824 */ /* 0x000fce00078e02ff */
[----:B------:R-:W3:Y:S01]  /*00c0*/  LDC.64 R36, c[0x0][0x388] ;  /* 0x0000e200ff247b82 */ /* 0x000ee20000000a00 */
[----:B0-----:R-:W-:-:S07]  /*00d0*/  IMAD.WIDE R18, R3, 0x8, R18 ;  /* 0x0000000803127825 */ /* 0x001fce00078e0212 */
[----:B------:R-:W0:Y:S01]  /*00e0*/  LDC.64 R20, c[0x0][0x3a0] ;  /* 0x0000e800ff147b82 */ /* 0x000e220000000a00 */
[----:B-1----:R-:W4:Y:S01]  /*00f0*/  LDG.E.64 R18, desc[UR4][R18.64] ;  /* 0x0000000412127981 */ /* 0x002f22000c1e1b00 */
[----:B--2---:R-:W-:-:S05]  /*0100*/  IMAD.WIDE R22, R28, 0x8, R22 ;  /* 0x000000081c167825 */ /* 0x004fca00078e0216 */
[----:B------:R-:W2:Y:S01]  /*0110*/  LDG.E.64 R10, desc[UR4][R22.64] ;  /* 0x00000004160a7981 */ /* 0x000ea2000c1e1b00 */
[----:B---3--:R-:W-:-:S05]  /*0120*/  IMAD.WIDE R36, R28, 0x8, R36 ;  /* 0x000000081c247825 */ /* 0x008fca00078e0224 */
[----:B------:R1:W5:Y:S01]  /*0130*/  LDG.E.64 R34, desc[UR4][R36.64] ;  /* 0x0000000424227981 */ /* 0x000362000c1e1b00 */
[----:B------:R-:W-:Y:S01]  /*0140*/  IMAD.MOV.U32 R2, RZ, RZ, 0x1 ;  /* 0x00000001ff027424 */ /* 0x000fe200078e00ff */
[----:B------:R-:W-:Y:S01]  /*0150*/  BSSY.RECONVERGENT B0, `(.L_x_51) ;  /* 0x0000013000007945 */ /* 0x000fe20003800200 */
[----:B0-----:R-:W-:Y:S01]  /*0160*/  DMUL R20, R20, 0.5 ;  /* 0x3fe0000014147828 */ /* 0x001fe20000000000 */
[----:B----4-:R-:W0:Y:S01]  /*0170*/  MUFU.RCP64H R3, R19 ;  /* 0x0000001300037308 */ /* 0x010e220000001800 */
[----:B--2---:R-:W-:Y:S02]  /*0180*/  FSETP.GEU.AND P1, PT, |R11|, 6.5827683646048100446e-37, PT ;  /* 0x036000000b00780b */ /* 0x004fe40003f2e200 */
[----:B0-----:R-:W-:-:S08]  /*0190*/  DFMA R4, -R18, R2, 1 ;  /* 0x3ff000001204742b */ /* 0x001fd00000000102 */
        /* <DEDUP_REMOVED lines=9> */
[----:B-1----:R-:W-:Y:S05]  /*0230*/  @P0 BRA P1, `(.L_x_52) ;  /* 0x0000000000100947 */ /* 0x002fea0000800000 */
[----:B------:R-:W-:Y:S01]  /*0240*/  IMAD.MOV.U32 R12, RZ, RZ, R18 ;  /* 0x000000ffff0c7224 */ /* 0x000fe200078e0012 */
[----:B------:R-:W-:Y:S01]  /*0250*/  MOV R4, 0x280 ;  /* 0x0000028000047802 */ /* 0x000fe20000000f00 */
[----:B------:R-:W-:-:S07]  /*0260*/  IMAD.MOV.U32 R13, RZ, RZ, R19 ;  /* 0x000000ffff0d7224 */ /* 0x000fce00078e0013 */
[----:B-----5:R-:W-:Y:S05]  /*0270*/  CALL.REL.NOINC `($__internal_3_$__cuda_sm20_div_rn_f64_full) ;  /* 0x0000000800487944 */ /* 0x020fea0003c00000 */
.L_x_52:
[----:B------:R-:W-:Y:S05]  /*0280*/  BSYNC.RECONVERGENT B0 ;  /* 0x0000000000007941 */ /* 0x000fea0003800200 */
.L_x_51:
[----:B------:R-:W2:Y:S04]  /*0290*/  LDG.E.64 R10, desc[UR4][R22.64+0x8] ;  /* 0x00000804160a7981 */ /* 0x000ea8000c1e1b00 */
[----:B------:R0:W5:Y:S01]  /*02a0*/  LDG.E.64 R32, desc[UR4][R36.64+0x8] ;  /* 0x0000080424207981 */ /* 0x000162000c1e1b00 */
[----:B------:R-:W1:Y:S01]  /*02b0*/  MUFU.RCP64H R5, R19 ;  /* 0x0000001300057308 */ /* 0x000e620000001800 */
[----:B------:R-:W-:Y:S01]  /*02c0*/  IMAD.MOV.U32 R4, RZ, RZ, 0x1 ;  /* 0x00000001ff047424 */ /* 0x000fe200078e00ff */
[----:B------:R-:W-:Y:S01]  /*02d0*/  BSSY.RECONVERGENT B0, `(.L_x_53) ;  /* 0x0000014000007945 */ /* 0x000fe20003800200 */
[----:B-----5:R-:W-:-:S04]  /*02e0*/  DFMA R34, R20, R2, R34 ;  /* 0x000000021422722b */ /* 0x020fc80000000022 */
        /* <DEDUP_REMOVED lines=14> */
[----:B------:R-:W-:-:S07]  /*03d0*/  IMAD.MOV.U32 R13, RZ, RZ, R19 ;  /* 0x000000ffff0d7224 */ /* 0x000fce00078e0013 */
[----:B------:R-:W-:Y:S05]  /*03e0*/  CALL.REL.NOINC `($__internal_3_$__cuda_sm20_div_rn_f64_full) ;  /* 0x0000000400ec7944 */ /* 0x000fea0003c00000 */
[----:B------:R-:W-:Y:S02]  /*03f0*/  IMAD.MOV.U32 R4, RZ, RZ, R2 ;  /* 0x000000ffff047224 */ /* 0x000fe400078e0002 */
[----:B------:R-:W-:-:S07]  /*0400*/  IMAD.MOV.U32 R5, RZ, RZ, R3 ;  /* 0x000000ffff057224 */ /* 0x000fce00078e0003 */
.L_x_54:
[----:B------:R-:W-:Y:S05]  /*0410*/  BSYNC.RECONVERGENT B0 ;  /* 0x0000000000007941 */ /* 0x000fea0003800200 */
.L_x_53:
[----:B------:R-:W2:Y:S04]  /*0420*/  LDG.E.64 R10, desc[UR4][R22.64+0x10] ;  /* 0x00001004160a7981 */ /* 0x000ea8000c1e1b00 */
[----:B------:R0:W5:Y:S01]  /*0430*/  LDG.E.64 R16, desc[UR4][R36.64+0x10] ;  /* 0x0000100424107981 */ /* 0x000162000c1e1b00 */
[----:B------:R-:W1:Y:S01]  /*0440*/  MUFU.RCP64H R3, R19 ;  /* 0x0000001300037308 */ /* 0x000e620000001800 */
[----:B------:R-:W-:Y:S01]  /*0450*/  IMAD.MOV.U32 R2, RZ, RZ, 0x1 ;  /* 0x00000001ff027424 */ /* 0x000fe200078e00ff */
[----:B------:R-:W-:Y:S01]  /*0460*/  BSSY.RECONVERGENT B0, `(.L_x_55) ;  /* 0x0000012000007945 */ /* 0x000fe20003800200 */
[----:B------:R-:W-:-:S04]  /*0470*/  DFMA R32, R20, R4, R32 ;  /* 0x000000041420722b */ /* 0x000fc80000000020 */
        /* <DEDUP_REMOVED lines=13> */
[----:B------:R-:W-:Y:S02]  /*0550*/  MOV R13, R19 ;  /* 0x00000013000d7202 */ /* 0x000fe40000000f00 */
[----:B------:R-:W-:-:S07]  /*0560*/  MOV R4, 0x580 ;  /* 0x0000058000047802 */ /* 0x000fce0000000f00 */
[----:B-----5:R-:W-:Y:S05]  /*0570*/  CALL.REL.NOINC `($__internal_3_$__cuda_sm20_div_rn_f64_full) ;  /* 0x0000000400887944 */ /* 0x020fea0003c00000 */
.L_x_56:
[----:B------:R-:W-:Y:S05]  /*0580*/  BSYNC.RECONVERGENT B0 ;  /* 0x0000000000007941 */ /* 0x000fea0003800200 */
.L_x_55:
[----:B------:R-:W0:Y:S08]  /*0590*/  LDC.64 R4, c[0x0][0x3a8] ;  /* 0x0000ea00ff047b82 */ /* 0x000e300000000a00 */
[----:B------:R-:W1:Y:S01]  /*05a0*/  LDC.64 R6, c[0x0][0x380] ;  /* 0x0000e000ff067b82 */ /* 0x000e620000000a00 */
[----:B------:R-:W-:Y:S01]  /*05b0*/  IMAD.MOV.U32 R8, RZ, RZ, 0x1 ;  /* 0x00000001ff087424 */ /* 0x000fe200078e00ff */
[----:B------:R-:W2:Y:S01]  /*05c0*/  LDCU.64 UR6, c[0x0][0x3a0] ;  /* 0x00007400ff0677ac */ /* 0x000ea20008000a00 */
[----:B0-----:R-:W3:Y:S04]  /*05d0*/  LDG.E.64 R30, desc[UR4][R4.64] ;  /* 0x00000004041e7981 */ /* 0x001ee8000c1e1b00 */
[----:B------:R-:W5:Y:S01]  /*05e0*/  LDG.E.64 R26, desc[UR4][R4.64+0x8] ;  /* 0x00000804041a7981 */ /* 0x000f62000c1e1b00 */
[----:B-1----:R-:W-:-:S03]  /*05f0*/  IMAD.WIDE R28, R28, 0x8, R6 ;  /* 0x000000081c1c7825 */ /* 0x002fc600078e0206 */
[----:B------:R0:W5:Y:S04]  /*0600*/  LDG.E.64 R24, desc[UR4][R4.64+0x10] ;  /* 0x0000100404187981 */ /* 0x000168000c1e1b00 */
[----:B------:R-:W2:Y:S04]  /*0610*/  LDG.E.64 R22, desc[UR4][R28.64] ;  /* 0x000000041c167981 */ /* 0x000ea8000c1e1b00 */
[----:B------:R-:W4:Y:S04]  /*0620*/  LDG.E.64 R18, desc[UR4][R28.64+0x8] ;  /* 0x000008041c127981 */ /* 0x000f28000c1e1b00 */
[----:B------:R-:W4:Y:S01]  /*0630*/  LDG.E.64 R6, desc[UR4][R28.64+0x10] ;  /* 0x000010041c067981 */ /* 0x000f22000c1e1b00 */
[----:B-----5:R-:W-:Y:S01]  /*0640*/  DFMA R20, R20, R2, R16 ;  /* 0x000000021414722b */ /* 0x020fe20000000010 */
[----:B------:R-:W-:Y:S01]  /*0650*/  BSSY.RECONVERGENT B0, `(.L_x_57) ;  /* 0x0000019000007945 */ /* 0x000fe20003800200 */
[----:B---3--:R-:W1:Y:S02]  /*0660*/  MUFU.RCP64H R9, R31 ;  /* 0x0000001f00097308 */ /* 0x008e640000001800 */
[----:B-1----:R-:W-:-:S08]  /*0670*/  DFMA R10, -R30, R8, 1 ;  /* 0x3ff000001e0a742b */ /* 0x002fd00000000108 */
[----:B------:R-:W-:-:S08]  /*0680*/  DFMA R10, R10, R10, R10 ;  /* 0x0000000a0a0a722b */ /* 0x000fd0000000000a */
[----:B------:R-:W-:-:S08]  /*0690*/  DFMA R10, R8, R10, R8 ;  /* 0x0000000a080a722b */ /* 0x000fd00000000008 */
[----:B------:R-:W-:Y:S02]  /*06a0*/  DFMA R8, -R30, R10, 1 ;  /* 0x3ff000001e08742b */ /* 0x000fe4000000010a */
[----:B--2---:R-:W-:-:S06]  /*06b0*/  DFMA R22, R34, UR6, R22 ;  /* 0x0000000622167c2b */ /* 0x004fcc0008000016 */
[----:B------:R-:W-:-:S08]  /*06c0*/  DFMA R8, R10, R8, R10 ;  /* 0x000000080a08722b */ /* 0x000fd0000000000a */
[----:B------:R-:W-:-:S08]  /*06d0*/  DMUL R10, R22, R8 ;  /* 0x00000008160a7228 */ /* 0x000fd00000000000 */
[----:B0-----:R-:W-:-:S08]  /*06e0*/  DFMA R4, -R30, R10, R22 ;  /* 0x0000000a1e04722b */ /* 0x001fd00000000116 */
[----:B------:R-:W-:Y:S01]  /*06f0*/  DFMA R4, R8, R4, R10 ;  /* 0x000000040804722b */ /* 0x000fe2000000000a */
[----:B------:R-:W-:-:S09]  /*0700*/  FSETP.GEU.AND P1, PT, |R23|, 6.5827683646048100446e-37, PT ;  /* 0x036000001700780b */ /* 0x000fd20003f2e200 */
[----:B------:R-:W-:-:S05]  /*0710*/  FFMA R0, RZ, R31, R5 ;  /* 0x0000001fff007223 */ /* 0x000fca0000000005 */
[----:B------:R-:W-:Y:S01]  /*0720*/  FSETP.GT.AND P0, PT, |R0|, 1.469367938527859385e-39, PT ;  /* 0x001000000000780b */ /* 0x000fe20003f04200 */
[----:B----4-:R-:W-:Y:S02]  /*0730*/  DFMA R18, R32, UR6, R18 ;  /* 0x0000000620127c2b */ /* 0x010fe40008000012 */
[----:B------:R-:W-:-:S10]  /*0740*/  DFMA R16, R20, UR6, R6 ;  /* 0x0000000614107c2b */ /* 0x000fd40008000006 */
[----:B------:R-:W-:Y:S05]  /*0750*/  @P0 BRA P1, `(.L_x_58) ;  /* 0x0000000000200947 */ /* 0x000fea0000800000 */
[----:B------:R-:W-:Y:S01]  /*0760*/  IMAD.MOV.U32 R10, RZ, RZ, R22 ;  /* 0x000000ffff0a7224 */ /* 0x000fe200078e0016 */
[----:B------:R-:W-:Y:S01]  /*0770*/  MOV R4, 0x7c0 ;  /* 0x000007c000047802 */ /* 0x000fe20000000f00 */
[----:B------:R-:W-:Y:S02]  /*0780*/  IMAD.MOV.U32 R11, RZ, RZ, R23 ;  /* 0x000000ffff0b7224 */ /* 0x000fe400078e0017 */
[----:B------:R-:W-:Y:S02]  /*0790*/  IMAD.MOV.U32 R12, RZ, RZ, R30 ;  /* 0x000000ffff0c7224 */ /* 0x000fe400078e001e */
[----:B------:R-:W-:-:S07]  /*07a0*/  IMAD.MOV.U32 R13, RZ, RZ, R31 ;  /* 0x000000ffff0d7224 */ /* 0x000fce00078e001f */
[----:B------:R-:W-:Y:S05]  /*07b0*/  CALL.REL.NOINC `($__internal_3_$__cuda_sm20_div_rn_f64_full) ;  /* 0x0000000000f87944 */ /* 0x000fea0003c00000 */
[----:B------:R-:W-:Y:S02]  /*07c0*/  IMAD.MOV.U32 R4, RZ, RZ, R2 ;  /* 0x000000ffff047224 */ /* 0x000fe400078e0002 */
[----:B------:R-:W-:-:S07]  /*07d0*/  IMAD.MOV.U32 R5, RZ, RZ, R3 ;  /* 0x000000ffff057224 */ /* 0x000fce00078e0003 */
.L_x_58:
[----:B------:R-:W-:Y:S05]  /*07e0*/  BSYNC.RECONVERGENT B0 ;  /* 0x0000000000007941 */ /* 0x000fea0003800200 */
.L_x_57:
[----:B------:R-:W0:Y:S01]  /*07f0*/  MUFU.RCP64H R3, R27 ;  /* 0x0000001b00037308 */ /* 0x000e220000001800 */
[----:B------:R-:W-:Y:S01]  /*0800*/  IMAD.MOV.U32 R2, RZ, RZ, 0x1 ;  /* 0x00000001ff027424 */ /* 0x000fe200078e00ff */
[----:B------:R-:W-:Y:S01]  /*0810*/  FSETP.GEU.AND P1, PT, |R19|, 6.5827683646048100446e-37, PT ;  /* 0x036000001300780b */ /* 0x000fe20003f2e200 */
[----:B------:R-:W-:Y:S05]  /*0820*/  BSSY.RECONVERGENT B0, `(.L_x_59) ;  /* 0x0000014000007945 */ /* 0x000fea0003800200 */
[----:B------:R-:W1:Y:S01]  /*0830*/  FRND.F64.FLOOR R4, R4 ;  /* 0x0000000400047313 */ /* 0x000e620000305800 */
[----:B0-----:R-:W-:Y:S02]  /*0840*/  DFMA R6, -R26, R2, 1 ;  /* 0x3ff000001a06742b */ /* 0x001fe40000000102 */
[----:B-1----:R-:W-:-:S06]  /*0850*/  DFMA R22, -R30, R4, R22 ;  /* 0x000000041e16722b */ /* 0x002fcc0000000116 */
        /* <DEDUP_REMOVED lines=9> */
[----:B------:R-:W-:Y:S05]  /*08f0*/  @P0 BRA P1, `(.L_x_60) ;  /* 0x0000000000180947 */ /* 0x000fea0000800000 */
[----:B------:R-:W-:Y:S01]  /*0900*/  MOV R10, R18 ;  /* 0x00000012000a7202 */ /* 0x000fe20000000f00 */
[----:B------:R-:W-:Y:S01]  /*0910*/  IMAD.MOV.U32 R11, RZ, RZ, R19 ;  /* 0x000000ffff0b7224 */ /* 0x000fe200078e0013 */
[----:B------:R-:W-:Y:S01]  /*0920*/  MOV R4, 0x960 ;  /* 0x0000096000047802 */ /* 0x000fe20000000f00 */
[----:B------:R-:W-:Y:S02]  /*0930*/  IMAD.MOV.U32 R12, RZ, RZ, R26 ;  /* 0x000000ffff0c7224 */ /* 0x000fe400078e001a */
[----:B------:R-:W-:-:S07]  /*0940*/  IMAD.MOV.U32 R13, RZ, RZ, R27 ;  /* 0x000000ffff0d7224 */ /* 0x000fce00078e001b */
[----:B------:R-:W-:Y:S05]  /*0950*/  CALL.REL.NOINC `($__internal_3_$__cuda_sm20_div_rn_f64_full) ;  /* 0x0000000000907944 */ /* 0x000fea0003c00000 */
.L_x_60:
[----:B------:R-:W-:Y:S05]  /*0960*/  BSYNC.RECONVERGENT B0 ;  /* 0x0000000000007941 */ /* 0x000fea0003800200 */
.L_x_59:
        /* <DEDUP_REMOVED lines=22> */
[----:B------:R-:W-:Y:S05]  /*0ad0*/  CALL.REL.NOINC `($__internal_3_$__cuda_sm20_div_rn_f64_full) ;  /* 0x0000000000307944 */ /* 0x000fea0003c00000 */
[----:B------:R-:W-:Y:S01]  /*0ae0*/  MOV R4, R2 ;  /* 0x0000000200047202 */ /* 0x000fe20000000f00 */
[----:B------:R-:W-:-:S07]  /*0af0*/  IMAD.MOV.U32 R5, RZ, RZ, R3 ;  /* 0x000000ffff057224 */ /* 0x000fce00078e0003 */
.L_x_62:
[----:B------:R-:W-:Y:S05]  /*0b00*/  BSYNC.RECONVERGENT B0 ;  /* 0x0000000000007941 */ /* 0x000fea0003800200 */
.L_x_61:
[----:B------:R-:W0:Y:S01]  /*0b10*/  FRND.F64.FLOOR R4, R4 ;  /* 0x0000000400047313 */ /* 0x000e220000305800 */
[----:B------:R-:W-:Y:S04]  /*0b20*/  STG.E.64 desc[UR4][R28.64], R22 ;  /* 0x000000161c007986 */ /* 0x000fe8000c101b04 */
[----:B------:R-:W-:Y:S01]  /*0b30*/  STG.E.64 desc[UR4][R28.64+0x8], R18 ;  /* 0x000008121c007986 */ /* 0x000fe2000c101b04 */
[----:B0-----:R-:W-:-:S07]  /*0b40*/  DFMA R16, -R24, R4, R16 ;  /* 0x000000041810722b */ /* 0x001fce0000000110 */
[----:B------:R-:W-:Y:S04]  /*0b50*/  STG.E.64 desc[UR4][R28.64+0x10], R16 ;  /* 0x000010101c007986 */ /* 0x000fe8000c101b04 */
[----:B------:R-:W-:Y:S04]  /*0b60*/  STG.E.64 desc[UR4][R36.64], R34 ;  /* 0x0000002224007986 */ /* 0x000fe8000c101b04 */
[----:B------:R-:W-:Y:S04]  /*0b70*/  STG.E.64 desc[UR4][R36.64+0x8], R32 ;  /* 0x0000082024007986 */ /* 0x000fe8000c101b04 */
[----:B------:R-:W-:Y:S01]  /*0b80*/  STG.E.64 desc[UR4][R36.64+0x10], R20 ;  /* 0x0000101424007986 */ /* 0x000fe2000c101b04 */
[----:B------:R-:W-:Y:S05]  /*0b90*/  EXIT ;  /* 0x000000000000794d */ /* 0x000fea0003800000 */
        .weak           $__internal_3_$__cuda_sm20_div_rn_f64_full
        .type           $__internal_3_$__cuda_sm20_div_rn_f64_full,@function
        .size           $__internal_3_$__cuda_sm20_div_rn_f64_full,(.L_x_85 - $__internal_3_$__cuda_sm20_div_rn_f64_full)
$__internal_3_$__cuda_sm20_div_rn_f64_full:
        /* <DEDUP_REMOVED lines=12> */
[----:B------:R-:W-:Y:S01]  /*0c60*/  @!P2 LOP3.LUT R0, R13, 0x7ff00000, RZ, 0xc0, !PT ;  /* 0x7ff000000d00a812 */ /* 0x000fe200078ec0ff */
[----:B------:R-:W-:Y:S01]  /*0c70*/  @!P2 IMAD.MOV.U32 R38, RZ, RZ, RZ ;  /* 0x000000ffff26a224 */ /* 0x000fe200078e00ff */
[----:B------:R-:W0:Y:S02]  /*0c80*/  MUFU.RCP64H R9, R15 ;  /* 0x0000000f00097308 */ /* 0x000e240000001800 */
[----:B------:R-:W-:Y:S02]  /*0c90*/  @!P2 ISETP.GE.U32.AND P3, PT, R3, R0, PT ;  /* 0x000000000300a20c */ /* 0x000fe40003f66070 */
[----:B------:R-:W-:Y:S02]  /*0ca0*/  @!P0 LOP3.LUT R5, R15, 0x7ff00000, RZ, 0xc0, !PT ;  /* 0x7ff000000f058812 */ /* 0x000fe400078ec0ff */
[----:B------:R-:W-:-:S04]  /*0cb0*/  @!P2 SEL R7, R2, 0x63400000, !P3 ;  /* 0x634000000207a807 */ /* 0x000fc80005800000 */
[----:B------:R-:W-:-:S04]  /*0cc0*/  @!P2 LOP3.LUT R0, R7, 0x80000000, R11, 0xf8, !PT ;  /* 0x800000000700a812 */ /* 0x000fc800078ef80b */
[----:B------:R-:W-:Y:S01]  /*0cd0*/  @!P2 LOP3.LUT R39, R0, 0x100000, RZ, 0xfc, !PT ;  /* 0x001000000027a812 */ /* 0x000fe200078efcff */
[----:B------:R-:W-:Y:S01]  /*0ce0*/  IMAD.MOV.U32 R0, RZ, RZ, R3 ;  /* 0x000000ffff007224 */ /* 0x000fe200078e0003 */
        /* <DEDUP_REMOVED lines=8> */
[----:B------:R-:W-:-:S05]  /*0d70*/  DFMA R40, R40, R6, R40 ;  /* 0x000000062828722b */ /* 0x000fca0000000028 */
[----:B------:R-:W-:-:S03]  /*0d80*/  @!P2 LOP3.LUT R0, R9, 0x7ff00000, RZ, 0xc0, !PT ;  /* 0x7ff000000900a812 */ /* 0x000fc600078ec0ff */
[----:B------:R-:W-:Y:S02]  /*0d90*/  DMUL R38, R40, R8 ;  /* 0x0000000828267228 */ /* 0x000fe40000000000 */
[----:B------:R-:W-:-:S05]  /*0da0*/  VIADD R6, R0, 0xffffffff ;  /* 0xffffffff00067836 */ /* 0x000fca0000000000 */
[----:B------:R-:W-:Y:S01]  /*0db0*/  ISETP.GT.U32.AND P0, PT, R6, 0x7feffffe, PT ;  /* 0x7feffffe0600780c */ /* 0x000fe20003f04070 */
[----:B------:R-:W-:Y:S01]  /*0dc0*/  DFMA R42, R38, -R14, R8 ;  /* 0x8000000e262a722b */ /* 0x000fe20000000008 */
[----:B------:R-:W-:-:S04]  /*0dd0*/  IADD3 R6, PT, PT, R5, -0x1, RZ ;  /* 0xffffffff05067810 */ /* 0x000fc80007ffe0ff */
[----:B------:R-:W-:-:S03]  /*0de0*/  ISETP.GT.U32.OR P0, PT, R6, 0x7feffffe, P0 ;  /* 0x7feffffe0600780c */ /* 0x000fc60000704470 */
[----:B------:R-:W-:-:S10]  /*0df0*/  DFMA R6, R40, R42, R38 ;  /* 0x0000002a2806722b */ /* 0x000fd40000000026 */
        /* <DEDUP_REMOVED lines=19> */
[----:B------:R-:W-:Y:S01]  /*0f30*/  IADD3 R2, PT, PT, -R2, -0x43300000, RZ ;  /* 0xbcd0000002027810 */ /* 0x000fe20007ffe1ff */
[----:B------:R-:W-:-:S06]  /*0f40*/  IMAD.MOV.U32 R8, RZ, RZ, RZ ;  /* 0x000000ffff087224 */ /* 0x000fcc00078e00ff */
[----:B------:R-:W-:Y:S02]  /*0f50*/  DFMA R8, R38, -R8, R6 ;  /* 0x800000082608722b */ /* 0x000fe40000000006 */
[----:B------:R-:W-:-:S08]  /*0f60*/  DMUL.RP R6, R6, R10 ;  /* 0x0000000a06067228 */ /* 0x000fd00000008000 */
[----:B------:R-:W-:Y:S02]  /*0f70*/  FSETP.NEU.AND P0, PT, |R9|, R2, PT ;  /* 0x000000020900720b */ /* 0x000fe40003f0d200 */
[----:B------:R-:W-:Y:S02]  /*0f80*/  LOP3.LUT R3, R7, R12, RZ, 0x3c, !PT ;  /* 0x0000000c07037212 */ /* 0x000fe400078e3cff */
[----:B------:R-:W-:Y:S02]  /*0f90*/  FSEL R38, R6, R38, !P0 ;  /* 0x0000002606267208 */ /* 0x000fe40004000000 */
[----:B------:R-:W-:Y:S01]  /*0fa0*/  FSEL R39, R3, R39, !P0 ;  /* 0x0000002703277208 */ /* 0x000fe20004000000 */
[----:B------:R-:W-:Y:S06]  /*0fb0*/  BRA `(.L_x_65) ;  /* 0x0000000000547947 */ /* 0x000fec0003800000 */
.L_x_64:
        /* <DEDUP_REMOVED lines=11> */
[----:B------:R-:W-:Y:S02]  /*1070*/  @P0 LOP3.LUT R0, R39, 0x7ff00000, RZ, 0xfc, !PT ;  /* 0x7ff0000027000812 */ /* 0x000fe400078efcff */
[----:B------:R-:W-:Y:S01]  /*1080*/  @!P0 MOV R38, RZ ;  /* 0x000000ff00268202 */ /* 0x000fe20000000f00 */
[----:B------:R-:W-:Y:S02]  /*1090*/  @P0 IMAD.MOV.U32 R38, RZ, RZ, RZ ;  /* 0x000000ffff260224 */ /* 0x000fe400078e00ff */
[----:B------:R-:W-:Y:S01]  /*10a0*/  @P0 IMAD.MOV.U32 R39, RZ, RZ, R0 ;  /* 0x000000ffff270224 */ /* 0x000fe200078e0000 */
[----:B------:R-:W-:Y:S06]  /*10b0*/  BRA `(.L_x_65) ;  /* 0x0000000000147947 */ /* 0x000fec0003800000 */
.L_x_67:
[----:B------:R-:W-:Y:S01]  /*10c0*/  LOP3.LUT R39, R13, 0x80000, RZ, 0xfc, !PT ;  /* 0x000800000d277812 */ /* 0x000fe200078efcff */
[----:B------:R-:W-:Y:S01]  /*10d0*/  IMAD.MOV.U32 R38, RZ, RZ, R12 ;  /* 0x000000ffff267224 */ /* 0x000fe200078e000c */
[----:B------:R-:W-:Y:S06]  /*10e0*/  BRA `(.L_x_65) ;  /* 0x0000000000087947 */ /* 0x000fec0003800000 */
.L_x_66:
[----:B------:R-:W-:Y:S01]  /*10f0*/  LOP3.LUT R39, R11, 0x80000, RZ, 0xfc, !PT ;  /* 0x000800000b277812 */ /* 0x000fe200078efcff */
[----:B------:R-:W-:-:S07]  /*1100*/  IMAD.MOV.U32 R38, RZ, RZ, R10 ;  /* 0x000000ffff267224 */ /* 0x000fce00078e000a */
.L_x_65:
[----:B------:R-:W-:Y:S05]  /*1110*/  BSYNC.RECONVERGENT B1 ;  /* 0x0000000000017941 */ /* 0x000fea0003800200 */
.L_x_63:
[----:B------:R-:W-:Y:S02]  /*1120*/  IMAD.MOV.U32 R5, RZ, RZ, 0x0 ;  /* 0x00000000ff057424 */ /* 0x000fe400078e00ff */
[----:B------:R-:W-:Y:S02]  /*1130*/  IMAD.MOV.U32 R2, RZ, RZ, R38 ;  /* 0x000000ffff027224 */ /* 0x000fe400078e0026 */
[----:B------:R-:W-:Y:S01]  /*1140*/  IMAD.MOV.U32 R3, RZ, RZ, R39 ;  /* 0x000000ffff037224 */ /* 0x000fe200078e0027 */
[----:B------:R-:W-:Y:S06]  /*1150*/  RET.REL.NODEC R4 `(update_p1) ;  /* 0xffffffec04a87950 */ /* 0x000fec0003c3ffff */
.L_x_68:
        /* <DEDUP_REMOVED lines=10> */
.L_x_85:


//--------------------- .text.build_cell_list     --------------------------
	.section	.text.build_cell_list,"ax",@progbits
	.align	128
        .global         build_cell_list
        .type           build_cell_list,@function
        .size           build_cell_list,(.L_x_86 - build_cell_list)
        .other          build_cell_list,@"STO_CUDA_ENTRY STV_DEFAULT"
build_cell_list:
.text.build_cell_list:
        /* <DEDUP_REMOVED lines=15> */
[----:B------:R-:W-:-:S03]  /*00f0*/  IMAD.MOV.U32 R2, RZ, RZ, 0x1 ;  /* 0x00000001ff027424 */ /* 0x000fc600078e00ff */
[----:B------:R-:W5:Y:S04]  /*0100*/  LDG.E.64 R6, desc[UR4][R12.64+0x8] ;  /* 0x000008040c067981 */ /* 0x000f68000c1e1b00 */
[----:B------:R0:W5:Y:S01]  /*0110*/  LDG.E.64 R8, desc[UR4][R12.64+0x10] ;  /* 0x000010040c087981 */ /* 0x000162000c1e1b00 */
[----:B------:R-:W-:Y:S01]  /*0120*/  BSSY.RECONVERGENT B0, `(.L_x_69) ;  /* 0x0000012000007945 */ /* 0x000fe20003800200 */
[----:B--2---:R-:W1:Y:S01]  /*0130*/  MUFU.RCP64H R3, R5 ;  /* 0x0000000500037308 */ /* 0x004e620000001800 */
[----:B---3--:R-:W-:Y:S01]  /*0140*/  FSETP.GEU.AND P1, PT, |R11|, 6.5827683646048100446e-37, PT ;  /* 0x036000000b00780b */ /* 0x008fe20003f2e200 */
[----:B-1----:R-:W-:-:S08]  /*0150*/  DFMA R14, -R4, R2, 1 ;  /* 0x3ff00000040e742b */ /* 0x002fd00000000102 */
[----:B------:R-:W-:-:S08]  /*0160*/  DFMA R14, R14, R14, R14 ;  /* 0x0000000e0e0e722b */ /* 0x000fd0000000000e */
[----:B------:R-:W-:-:S08]  /*0170*/  DFMA R14, R2, R14, R2 ;  /* 0x0000000e020e722b */ /* 0x000fd00000000002 */
[----:B------:R-:W-:-:S08]  /*0180*/  DFMA R2, -R4, R14, 1 ;  /* 0x3ff000000402742b */ /* 0x000fd0000000010e */
[----:B------:R-:W-:-:S08]  /*0190*/  DFMA R2, R14, R2, R14 ;  /* 0x000000020e02722b */ /* 0x000fd0000000000e */
[----:B------:R-:W-:-:S08]  /*01a0*/  DMUL R14, R10, R2 ;  /* 0x000000020a0e7228 */ /* 0x000fd00000000000 */
[----:B------:R-:W-:-:S08]  /*01b0*/  DFMA R16, -R4, R14, R10 ;  /* 0x0000000e0410722b */ /* 0x000fd0000000010a */
[----:B------:R-:W-:-:S10]  /*01c0*/  DFMA R2, R2, R16, R14 ;  /* 0x000000100202722b */ /* 0x000fd4000000000e */
[----:B0-----:R-:W-:-:S05]  /*01d0*/  FFMA R12, RZ, R5, R3 ;  /* 0x00000005ff0c7223 */ /* 0x001fca0000000003 */
[----:B------:R-:W-:-:S13]  /*01e0*/  FSETP.GT.AND P0, PT, |R12|, 1.469367938527859385e-39, PT ;  /* 0x001000000c00780b */ /* 0x000fda0003f04200 */
[----:B------:R-:W-:Y:S05]  /*01f0*/  @P0 BRA P1, `(.L_x_70) ;  /* 0x0000000000100947 */ /* 0x000fea0000800000 */
[----:B------:R-:W-:Y:S01]  /*0200*/  IMAD.MOV.U32 R12, RZ, RZ, R10 ;  /* 0x000000ffff0c7224 */ /* 0x000fe200078e000a */
[----:B------:R-:W-:Y:S01]  /*0210*/  MOV R16, 0x240 ;  /* 0x0000024000107802 */ /* 0x000fe20000000f00 */
[----:B------:R-:W-:-:S07]  /*0220*/  IMAD.MOV.U32 R13, RZ, RZ, R11 ;  /* 0x000000ffff0d7224 */ /* 0x000fce00078e000b */
[----:B-----5:R-:W-:Y:S05]  /*0230*/  CALL.REL.NOINC `($__internal_4_$__cuda_sm20_div_rn_f64_full) ;  /* 0x0000000400187944 */ /* 0x020fea0003c00000 */
.L_x_70:
[----:B------:R-:W-:Y:S05]  /*0240*/  BSYNC.RECONVERGENT B0 ;  /* 0x0000000000007941 */ /* 0x000fea0003800200 */
.L_x_69:
[----:B------:R-:W0:Y:S02]  /*0250*/  LDC.64 R10, c[0x0][0x3a8] ;  /* 0x0000ea00ff0a7b82 */ /* 0x000e240000000a00 */
[----:B0-----:R-:W2:Y:S01]  /*0260*/  LDG.E.64 R10, desc[UR4][R10.64+0x8] ;  /* 0x000008040a0a7981 */ /* 0x001ea2000c1e1b00 */
[----:B------:R-:W-:Y:S01]  /*0270*/  IMAD.MOV.U32 R4, RZ, RZ, 0x1 ;  /* 0x00000001ff047424 */ /* 0x000fe200078e00ff */
[----:B-----5:R-:W-:Y:S01]  /*0280*/  FSETP.GEU.AND P1, PT, |R7|, 6.5827683646048100446e-37, PT ;  /* 0x036000000700780b */ /* 0x020fe20003f2e200 */
[----:B------:R-:W-:Y:S01]  /*0290*/  BSSY.RECONVERGENT B0, `(.L_x_71) ;  /* 0x0000016000007945 */ /* 0x000fe20003800200 */
[----:B--2---:R-:W0:Y:S03]  /*02a0*/  MUFU.RCP64H R5, R11 ;  /* 0x0000000b00057308 */ /* 0x004e260000001800 */
        /* <DEDUP_REMOVED lines=8> */
[----:B------:R0:W1:Y:S08]  /*0330*/  F2I.F64.TRUNC R14, R2 ;  /* 0x00000002000e7311 */ /* 0x000070000030d100 */
        /* <DEDUP_REMOVED lines=8> */
[----:B------:R-:W-:Y:S05]  /*03c0*/  CALL.REL.NOINC `($__internal_4_$__cuda_sm20_div_rn_f64_full) ;  /* 0x0000000000b47944 */ /* 0x000fea0003c00000 */
[----:B------:R-:W-:Y:S02]  /*03d0*/  IMAD.MOV.U32 R4, RZ, RZ, R2 ;  /* 0x000000ffff047224 */ /* 0x000fe400078e0002 */
[----:B------:R-:W-:-:S07]  /*03e0*/  IMAD.MOV.U32 R5, RZ, RZ, R3 ;  /* 0x000000ffff057224 */ /* 0x000fce00078e0003 */
.L_x_72:
[----:B------:R-:W-:Y:S05]  /*03f0*/  BSYNC.RECONVERGENT B0 ;  /* 0x0000000000007941 */ /* 0x000fea0003800200 */
.L_x_71:
[----:B------:R-:W0:Y:S02]  /*0400*/  LDC.64 R10, c[0x0][0x3a8] ;  /* 0x0000ea00ff0a7b82 */ /* 0x000e240000000a00 */
[----:B0-----:R-:W2:Y:S01]  /*0410*/  LDG.E.64 R10, desc[UR4][R10.64+0x10] ;  /* 0x000010040a0a7981 */ /* 0x001ea2000c1e1b00 */
[----:B------:R-:W-:Y:S01]  /*0420*/  IMAD.MOV.U32 R2, RZ, RZ, 0x1 ;  /* 0x00000001ff027424 */ /* 0x000fe200078e00ff */
[----:B------:R-:W-:Y:S01]  /*0430*/  FSETP.GEU.AND P1, PT, |R9|, 6.5827683646048100446e-37, PT ;  /* 0x036000000900780b */ /* 0x000fe20003f2e200 */
        /* <DEDUP_REMOVED lines=9> */
[----:B------:R-:W-:Y:S01]  /*04d0*/  DFMA R2, R2, R12, R6 ;  /* 0x0000000c0202722b */ /* 0x000fe20000000006 */
[----:B------:R0:W1:Y:S09]  /*04e0*/  F2I.F64.TRUNC R6, R4 ;  /* 0x0000000400067311 */ /* 0x000072000030d100 */
        /* <DEDUP_REMOVED lines=9> */
.L_x_74:
[----:B------:R-:W-:Y:S05]  /*0580*/  BSYNC.RECONVERGENT B0 ;  /* 0x0000000000007941 */ /* 0x000fea0003800200 */
.L_x_73:
[----:B------:R-:W0:Y:S01]  /*0590*/  LDC.64 R4, c[0x0][0x3a0] ;  /* 0x0000e800ff047b82 */ /* 0x000e220000000a00 */
[----:B------:R-:W1:Y:S07]  /*05a0*/  F2I.F64.TRUNC R2, R2 ;  /* 0x0000000200027311 */ /* 0x000e6e000030d100 */
[----:B------:R-:W2:Y:S01]  /*05b0*/  LDC.64 R8, c[0x0][0x388] ;  /* 0x0000e200ff087b82 */ /* 0x000ea20000000a00 */
[----:B0-----:R-:W1:Y:S04]  /*05c0*/  LDG.E R13, desc[UR4][R4.64+0x8] ;  /* 0x00000804040d7981 */ /* 0x001e68000c1e1900 */
[----:B------:R-:W3:Y:S04]  /*05d0*/  LDG.E R11, desc[UR4][R4.64+0x4] ;  /* 0x00000404040b7981 */ /* 0x000ee8000c1e1900 */
[----:B------:R-:W4:Y:S01]  /*05e0*/  LDG.E R7, desc[UR4][R4.64] ;  /* 0x0000000404077981 */ /* 0x000f22000c1e1900 */
[----:B-1----:R-:W-:-:S02]  /*05f0*/  VIADDMNMX.RELU R13, R13, 0xffffffff, R2, PT ;  /* 0xffffffff0d0d7846 */ /* 0x002fc40003801102 */
[----:B---3--:R-:W-:Y:S02]  /*0600*/  VIADDMNMX.RELU R6, R11, 0xffffffff, R6, PT ;  /* 0xffffffff0b067846 */ /* 0x008fe40003801106 */
[----:B----4-:R-:W-:-:S03]  /*0610*/  VIADDMNMX.RELU R14, R7, 0xffffffff, R14, PT ;  /* 0xffffffff070e7846 */ /* 0x010fc6000380110e */
[----:B------:R-:W-:-:S04]  /*0620*/  IMAD R6, R11, R13, R6 ;  /* 0x0000000d0b067224 */ /* 0x000fc800078e0206 */
[----:B------:R-:W-:-:S04]  /*0630*/  IMAD R7, R7, R6, R14 ;  /* 0x0000000607077224 */ /* 0x000fc800078e020e */
[----:B--2---:R-:W-:Y:S02]  /*0640*/  IMAD.WIDE R6, R7, 0x4, R8 ;  /* 0x0000000407067825 */ /* 0x004fe400078e0208 */
[----:B------:R-:W0:Y:S04]  /*0650*/  LDC.64 R8, c[0x0][0x390] ;  /* 0x0000e400ff087b82 */ /* 0x000e280000000a00 */
[----:B------:R-:W2:Y:S01]  /*0660*/  ATOMG.E.EXCH.STRONG.GPU PT, R7, desc[UR4][R6.64], R0 ;  /* 0x80000000060779a8 */ /* 0x000ea2000c1ef104 */
[----:B0-----:R-:W-:-:S05]  /*0670*/  IMAD.WIDE R4, R0, 0x4, R8 ;  /* 0x0000000400047825 */ /* 0x001fca00078e0208 */
[----:B--2---:R-:W-:Y:S01]  /*0680*/  STG.E desc[UR4][R4.64], R7 ;  /* 0x0000000704007986 */ /* 0x004fe2000c101904 */
[----:B------:R-:W-:Y:S05]  /*0690*/  EXIT ;  /* 0x000000000000794d */ /* 0x000fea0003800000 */
        .weak           $__internal_4_$__cuda_sm20_div_rn_f64_full
        .type           $__internal_4_$__cuda_sm20_div_rn_f64_full,@function
        .size           $__internal_4_$__cuda_sm20_div_rn_f64_full,(.L_x_86 - $__internal_4_$__cuda_sm20_div_rn_f64_full)
$__internal_4_$__cuda_sm20_div_rn_f64_full:
[C---:B------:R-:W-:Y:S01]  /*06a0*/  FSETP.GEU.AND P0, PT, |R5|.reuse, 1.469367938527859385e-39, PT ;  /* 0x001000000500780b */ /* 0x040fe20003f0e200 */
[----:B------:R-:W-:Y:S01]  /*06b0*/  IMAD.MOV.U32 R11, RZ, RZ, R13 ;  /* 0x000000ffff0b7224 */ /* 0x000fe200078e000d */
[C---:B------:R-:W-:Y:S01]  /*06c0*/  LOP3.LUT R2, R5.reuse, 0x800fffff, RZ, 0xc0, !PT ;  /* 0x800fffff05027812 */ /* 0x040fe200078ec0ff */
[----:B------:R-:W-:Y:S01]  /*06d0*/  IMAD.MOV.U32 R18, RZ, RZ, 0x1 ;  /* 0x00000001ff127424 */ /* 0x000fe200078e00ff */
[----:B------:R-:W-:Y:S01]  /*06e0*/  LOP3.LUT R24, R5, 0x7ff00000, RZ, 0xc0, !PT ;  /* 0x7ff0000005187812 */ /* 0x000fe200078ec0ff */
[----:B------:R-:W-:Y:S01]  /*06f0*/  IMAD.MOV.U32 R10, RZ, RZ, R12 ;  /* 0x000000ffff0a7224 */ /* 0x000fe200078e000c */
[----:B------:R-:W-:Y:S01]  /*0700*/  LOP3.LUT R3, R2, 0x3ff00000, RZ, 0xfc, !PT ;  /* 0x3ff0000002037812 */ /* 0x000fe200078efcff */
[----:B------:R-:W-:Y:S01]  /*0710*/  IMAD.MOV.U32 R2, RZ, RZ, R4 ;  /* 0x000000ffff027224 */ /* 0x000fe200078e0004 */
[C---:B------:R-:W-:Y:S01]  /*0720*/  FSETP.GEU.AND P2, PT, |R11|.reuse, 1.469367938527859385e-39, PT ;  /* 0x001000000b00780b */ /* 0x040fe20003f4e200 */
[----:B------:R-:W-:Y:S01]  /*0730*/  IMAD.MOV.U32 R17, RZ, RZ, 0x1ca00000 ;  /* 0x1ca00000ff117424 */ /* 0x000fe200078e00ff */
[----:B------:R-:W-:Y:S01]  /*0740*/  LOP3.LUT R15, R11, 0x7ff00000, RZ, 0xc0, !PT ;  /* 0x7ff000000b0f7812 */ /* 0x000fe200078ec0ff */
[----:B------:R-:W-:Y:S02]  /*0750*/  BSSY.RECONVERGENT B1, `(.L_x_75) ;  /* 0x000004e000017945 */ /* 0x000fe40003800200 */
[----:B------:R-:W-:Y:S01]  /*0760*/  @!P0 DMUL R2, R4, 8.98846567431157953865e+307 ;  /* 0x7fe0000004028828 */ /* 0x000fe20000000000 */
[----:B------:R-:W-:Y:S01]  /*0770*/  ISETP.GE.U32.AND P1, PT, R15, R24, PT ;  /* 0x000000180f00720c */ /* 0x000fe20003f26070 */
[----:B------:R-:W-:-:S04]  /*0780*/  IMAD.MOV.U32 R25, RZ, RZ, R15 ;  /* 0x000000ffff197224 */ /* 0x000fc800078e000f */
[----:B------:R-:W0:Y:S02]  /*0790*/  MUFU.RCP64H R19, R3 ;  /* 0x0000000300137308 */ /* 0x000e240000001800 */
[----:B------:R-:W-:Y:S02]  /*07a0*/  @!P2 LOP3.LUT R20, R5, 0x7ff00000, RZ, 0xc0, !PT ;  /* 0x7ff000000514a812 */ /* 0x000fe400078ec0ff */
[----:B------:R-:W-:Y:S02]  /*07b0*/  @!P0 LOP3.LUT R24, R3, 0x7ff00000, RZ, 0xc0, !PT ;  /* 0x7ff0000003188812 */ /* 0x000fe400078ec0ff */
[----:B------:R-:W-:-:S04]  /*07c0*/  @!P2 ISETP.GE.U32.AND P3, PT, R15, R20, PT ;  /* 0x000000140f00a20c */ /* 0x000fc80003f66070 */
[----:B------:R-:W-:-:S04]  /*07d0*/  @!P2 SEL R21, R17, 0x63400000, !P3 ;  /* 0x634000001115a807 */ /* 0x000fc80005800000 */
[----:B------:R-:W-:Y:S01]  /*07e0*/  @!P2 LOP3.LUT R22, R21, 0x80000000, R11, 0xf8, !PT ;  /* 0x800000001516a812 */ /* 0x000fe200078ef80b */
[----:B0-----:R-:W-:-:S03]  /*07f0*/  DFMA R12, R18, -R2, 1 ;  /* 0x3ff00000120c742b */ /* 0x001fc60000000802 */
[----:B------:R-:W-:Y:S01]  /*0800*/  @!P2 LOP3.LUT R23, R22, 0x100000, RZ, 0xfc, !PT ;  /* 0x001000001617a812 */ /* 0x000fe200078efcff */
[----:B------:R-:W-:-:S04]  /*0810*/  @!P2 IMAD.MOV.U32 R22, RZ, RZ, RZ ;  /* 0x000000ffff16a224 */ /* 0x000fc800078e00ff */
        /* <DEDUP_REMOVED lines=12> */
[----:B------:R-:W-:Y:S01]  /*08e0*/  VIADD R26, R24, 0xffffffff ;  /* 0xffffffff181a7836 */ /* 0x000fe20000000000 */
[----:B------:R-:W-:-:S04]  /*08f0*/  DFMA R22, R18, -R2, R12 ;  /* 0x800000021216722b */ /* 0x000fc8000000000c */
[----:B------:R-:W-:-:S04]  /*0900*/  ISETP.GT.U32.OR P0, PT, R26, 0x7feffffe, P0 ;  /* 0x7feffffe1a00780c */ /* 0x000fc80000704470 */
[----:B------:R-:W-:-:S09]  /*0910*/  DFMA R22, R20, R22, R18 ;  /* 0x000000161416722b */ /* 0x000fd20000000012 */
        /* <DEDUP_REMOVED lines=28> */
.L_x_76:
        /* <DEDUP_REMOVED lines=16> */
.L_x_79:
[----:B------:R-:W-:Y:S01]  /*0be0*/  LOP3.LUT R19, R5, 0x80000, RZ, 0xfc, !PT ;  /* 0x0008000005137812 */ /* 0x000fe200078efcff */
[----:B------:R-:W-:Y:S01]  /*0bf0*/  IMAD.MOV.U32 R18, RZ, RZ, R4 ;  /* 0x000000ffff127224 */ /* 0x000fe200078e0004 */
[----:B------:R-:W-:Y:S06]  /*0c00*/  BRA `(.L_x_77) ;  /* 0x0000000000087947 */ /* 0x000fec0003800000 */
.L_x_78:
[----:B------:R-:W-:Y:S01]  /*0c10*/  LOP3.LUT R19, R11, 0x80000, RZ, 0xfc, !PT ;  /* 0x000800000b137812 */ /* 0x000fe200078efcff */
[----:B------:R-:W-:-:S07]  /*0c20*/  IMAD.MOV.U32 R18, RZ, RZ, R10 ;  /* 0x000000ffff127224 */ /* 0x000fce00078e000a */
.L_x_77:
[----:B------:R-:W-:Y:S05]  /*0c30*/  BSYNC.RECONVERGENT B1 ;  /* 0x0000000000017941 */ /* 0x000fea0003800200 */
.L_x_75:
[----:B------:R-:W-:Y:S02]  /*0c40*/  IMAD.MOV.U32 R17, RZ, RZ, 0x0 ;  /* 0x00000000ff117424 */ /* 0x000fe400078e00ff */
[----:B------:R-:W-:Y:S02]  /*0c50*/  IMAD.MOV.U32 R2, RZ, RZ, R18 ;  /* 0x000000ffff027224 */ /* 0x000fe400078e0012 */
[----:B------:R-:W-:Y:S01]  /*0c60*/  IMAD.MOV.U32 R3, RZ, RZ, R19 ;  /* 0x000000ffff037224 */ /* 0x000fe200078e0013 */
[----:B------:R-:W-:Y:S06]  /*0c70*/  RET.REL.NODEC R16 `(build_cell_list) ;  /* 0xfffffff010e07950 */ /* 0x000fec0003c3ffff */
.L_x_80:
        /* <DEDUP_REMOVED lines=16> */
.L_x_86:


//--------------------- .text.init_head           --------------------------
	.section	.text.init_head,"ax",@progbits
	.align	128
        .global         init_head
        .type           init_head,@function
        .size           init_head,(.L_x_91 - init_head)
        .other          init_head,@"STO_CUDA_ENTRY STV_DEFAULT"
init_head:
.text.init_head:
        /* <DEDUP_REMOVED lines=9> */
[----:B------:R-:W1:Y:S01]  /*0090*/  LDCU.64 UR4, c[0x0][0x358] ;  /* 0x00006b00ff0477ac */ /* 0x000e620008000a00 */
[----:B------:R-:W-:Y:S01]  /*00a0*/  MOV R7, 0xffffffff ;  /* 0xffffffff00077802 */ /* 0x000fe20000000f00 */
[----:B0-----:R-:W-:-:S05]  /*00b0*/  IMAD.WIDE R2, R5, 0x4, R2 ;  /* 0x0000000405027825 */ /* 0x001fca00078e0202 */
[----:B-1----:R-:W-:Y:S01]  /*00c0*/  STG.E desc[UR4][R2.64], R7 ;  /* 0x0000000702007986 */ /* 0x002fe2000c101904 */
[----:B------:R-:W-:Y:S05]  /*00d0*/  EXIT ;  /* 0x000000000000794d */ /* 0x000fea0003800000 */
.L_x_81:
        /* <DEDUP_REMOVED lines=10> */
.L_x_91:


//--------------------- .nv.shared.reserved.0     --------------------------
	.section	.nv.shared.reserved.0,"aw",@nobits
	.weak		__nv_reservedSMEM_offset_0_alias
	.size		__nv_reservedSMEM_offset_0_alias, 0, 64
	.other		__nv_reservedSMEM_offset_0_alias,@"STO_CUDA_RESERVED_SHARED STV_DEFAULT"
__nv_reservedSMEM_offset_0_alias:
	.zero		0
	.zero		64


//--------------------- .nv.constant0.update_p2   --------------------------
	.section	.nv.constant0.update_p2,"a",@progbits
	.sectionflags	@""
	.align	4
.nv.constant0.update_p2:
	.zero		932


//--------------------- .nv.constant0.compute_force --------------------------
	.section	.nv.constant0.compute_force,"a",@progbits
	.sectionflags	@""
	.align	4
.nv.constant0.compute_force:
	.zero		964


//--------------------- .nv.constant0.update_p1   --------------------------
	.section	.nv.constant0.update_p1,"a",@progbits
	.sectionflags	@""
	.align	4
.nv.constant0.update_p1:
	.zero		948


//--------------------- .nv.constant0.build_cell_list --------------------------
	.section	.nv.constant0.build_cell_list,"a",@progbits
	.sectionflags	@""
	.align	4
.nv.constant0.build_cell_list:
	.zero		948


//--------------------- .nv.constant0.init_head   --------------------------
	.section	.nv.constant0.init_head,"a",@progbits
	.sectionflags	@""
	.align	4
.nv.constant0.init_head:
	.zero		908


//--------------------- SYMBOLS --------------------------

	.type		.nv.reservedSmem.offset0,@object
	.size		.nv.reservedSmem.offset0,0x4
